//
// Generated by NVIDIA NVVM Compiler
//
// Compiler Build ID: CL-36424714
// Cuda compilation tools, release 13.0, V13.0.88
// Based on NVVM 20.0.0
//

.version 9.0
.target sm_100
.address_size 64

	// .globl	_Z4initjP17curandStateXORWOWj
.global .align 4 .b8 precalc_xorwow_matrix[102400];
.global .align 4 .b8 precalc_xorwow_offset_matrix[102400];
.global .align 4 .b8 mrg32k3aM1[2304];
.global .align 4 .b8 mrg32k3aM2[2304];
.global .align 4 .b8 mrg32k3aM1SubSeq[2016];
.global .align 4 .b8 mrg32k3aM2SubSeq[2016];
.global .align 4 .b8 mrg32k3aM1Seq[2304];
.global .align 4 .b8 mrg32k3aM2Seq[2304];
.const .align 8 .b8 __cr_lgamma_table[72];

.visible .entry _Z4initjP17curandStateXORWOWj(
	.param .u32 _Z4initjP17curandStateXORWOWj_param_0,
	.param .u64 .ptr .align 1 _Z4initjP17curandStateXORWOWj_param_1,
	.param .u32 _Z4initjP17curandStateXORWOWj_param_2
)
{
	.reg .pred 	%p<26>;
	.reg .b32 	%r<416>;
	.reg .b64 	%rd<19>;

	ld.param.u32 	%r191, [_Z4initjP17curandStateXORWOWj_param_0];
	ld.param.u32 	%r192, [_Z4initjP17curandStateXORWOWj_param_2];
	mov.u32 	%r193, %ctaid.x;
	mov.u32 	%r1, %ntid.x;
	mov.u32 	%r194, %tid.x;
	mad.lo.s32 	%r321, %r193, %r1, %r194;
	setp.ge.u32 	%p1, %r321, %r192;
	@%p1 bra 	$L__BB0_45;
	xor.b32  	%r195, %r191, -1429050551;
	mul.lo.s32 	%r196, %r195, 1099087573;
	add.s32 	%r3, %r196, -638133224;
	add.s32 	%r4, %r196, 123456789;
	xor.b32  	%r5, %r196, 362436069;
	add.s32 	%r6, %r196, 5783321;
	mov.u32 	%r197, %nctaid.x;
	mul.lo.s32 	%r7, %r1, %r197;
	mov.u64 	%rd12, precalc_xorwow_matrix;
$L__BB0_2:
	ld.param.u64 	%rd17, [_Z4initjP17curandStateXORWOWj_param_1];
	cvt.s64.s32 	%rd1, %r321;
	cvta.to.global.u64 	%rd9, %rd17;
	mul.wide.s32 	%rd10, %r321, 48;
	add.s64 	%rd2, %rd9, %rd10;
	st.global.v2.u32 	[%rd2], {%r3, %r4};
	mov.b32 	%r198, -123459836;
	st.global.v2.u32 	[%rd2+8], {%r5, %r198};
	mov.b32 	%r199, -589760388;
	st.global.v2.u32 	[%rd2+16], {%r199, %r6};
	setp.eq.s32 	%p2, %r321, 0;
	@%p2 bra 	$L__BB0_44;
	mov.b32 	%r322, 0;
	mov.u64 	%rd18, %rd1;
$L__BB0_4:
	and.b64  	%rd4, %rd18, 3;
	setp.eq.s64 	%p3, %rd4, 0;
	@%p3 bra 	$L__BB0_43;
	mul.wide.u32 	%rd11, %r322, 3200;
	add.s64 	%rd5, %rd12, %rd11;
	cvt.u32.u64 	%r10, %rd4;
	mov.b32 	%r323, 0;
$L__BB0_6:
	mov.b32 	%r336, 0;
	mov.u32 	%r337, %r336;
	mov.u32 	%r338, %r336;
	mov.u32 	%r339, %r336;
	mov.u32 	%r340, %r336;
	mov.u32 	%r329, %r336;
$L__BB0_7:
	mul.wide.u32 	%rd13, %r329, 4;
	add.s64 	%rd14, %rd2, %rd13;
	ld.global.u32 	%r18, [%rd14+4];
	shl.b32 	%r19, %r329, 5;
	mov.b32 	%r335, 0;
$L__BB0_8:
	.pragma "nounroll";
	shr.u32 	%r204, %r18, %r335;
	and.b32  	%r205, %r204, 1;
	setp.eq.b32 	%p4, %r205, 1;
	not.pred 	%p5, %p4;
	add.s32 	%r206, %r19, %r335;
	mul.lo.s32 	%r207, %r206, 5;
	mul.wide.u32 	%rd15, %r207, 4;
	add.s64 	%rd6, %rd5, %rd15;
	@%p5 bra 	$L__BB0_10;
	ld.global.u32 	%r208, [%rd6];
	xor.b32  	%r340, %r340, %r208;
	ld.global.u32 	%r209, [%rd6+4];
	xor.b32  	%r339, %r339, %r209;
	ld.global.u32 	%r210, [%rd6+8];
	xor.b32  	%r338, %r338, %r210;
	ld.global.u32 	%r211, [%rd6+12];
	xor.b32  	%r337, %r337, %r211;
	ld.global.u32 	%r212, [%rd6+16];
	xor.b32  	%r336, %r336, %r212;
$L__BB0_10:
	and.b32  	%r214, %r204, 2;
	setp.eq.s32 	%p6, %r214, 0;
	@%p6 bra 	$L__BB0_12;
	ld.global.u32 	%r215, [%rd6+20];
	xor.b32  	%r340, %r340, %r215;
	ld.global.u32 	%r216, [%rd6+24];
	xor.b32  	%r339, %r339, %r216;
	ld.global.u32 	%r217, [%rd6+28];
	xor.b32  	%r338, %r338, %r217;
	ld.global.u32 	%r218, [%rd6+32];
	xor.b32  	%r337, %r337, %r218;
	ld.global.u32 	%r219, [%rd6+36];
	xor.b32  	%r336, %r336, %r219;
$L__BB0_12:
	and.b32  	%r221, %r204, 4;
	setp.eq.s32 	%p7, %r221, 0;
	@%p7 bra 	$L__BB0_14;
	ld.global.u32 	%r222, [%rd6+40];
	xor.b32  	%r340, %r340, %r222;
	ld.global.u32 	%r223, [%rd6+44];
	xor.b32  	%r339, %r339, %r223;
	ld.global.u32 	%r224, [%rd6+48];
	xor.b32  	%r338, %r338, %r224;
	ld.global.u32 	%r225, [%rd6+52];
	xor.b32  	%r337, %r337, %r225;
	ld.global.u32 	%r226, [%rd6+56];
	xor.b32  	%r336, %r336, %r226;
$L__BB0_14:
	and.b32  	%r228, %r204, 8;
	setp.eq.s32 	%p8, %r228, 0;
	@%p8 bra 	$L__BB0_16;
	ld.global.u32 	%r229, [%rd6+60];
	xor.b32  	%r340, %r340, %r229;
	ld.global.u32 	%r230, [%rd6+64];
	xor.b32  	%r339, %r339, %r230;
	ld.global.u32 	%r231, [%rd6+68];
	xor.b32  	%r338, %r338, %r231;
	ld.global.u32 	%r232, [%rd6+72];
	xor.b32  	%r337, %r337, %r232;
	ld.global.u32 	%r233, [%rd6+76];
	xor.b32  	%r336, %r336, %r233;
$L__BB0_16:
	and.b32  	%r235, %r204, 16;
	setp.eq.s32 	%p9, %r235, 0;
	@%p9 bra 	$L__BB0_18;
	ld.global.u32 	%r236, [%rd6+80];
	xor.b32  	%r340, %r340, %r236;
	ld.global.u32 	%r237, [%rd6+84];
	xor.b32  	%r339, %r339, %r237;
	ld.global.u32 	%r238, [%rd6+88];
	xor.b32  	%r338, %r338, %r238;
	ld.global.u32 	%r239, [%rd6+92];
	xor.b32  	%r337, %r337, %r239;
	ld.global.u32 	%r240, [%rd6+96];
	xor.b32  	%r336, %r336, %r240;
$L__BB0_18:
	and.b32  	%r242, %r204, 32;
	setp.eq.s32 	%p10, %r242, 0;
	@%p10 bra 	$L__BB0_20;
	ld.global.u32 	%r243, [%rd6+100];
	xor.b32  	%r340, %r340, %r243;
	ld.global.u32 	%r244, [%rd6+104];
	xor.b32  	%r339, %r339, %r244;
	ld.global.u32 	%r245, [%rd6+108];
	xor.b32  	%r338, %r338, %r245;
	ld.global.u32 	%r246, [%rd6+112];
	xor.b32  	%r337, %r337, %r246;
	ld.global.u32 	%r247, [%rd6+116];
	xor.b32  	%r336, %r336, %r247;
$L__BB0_20:
	and.b32  	%r249, %r204, 64;
	setp.eq.s32 	%p11, %r249, 0;
	@%p11 bra 	$L__BB0_22;
	ld.global.u32 	%r250, [%rd6+120];
	xor.b32  	%r340, %r340, %r250;
	ld.global.u32 	%r251, [%rd6+124];
	xor.b32  	%r339, %r339, %r251;
	ld.global.u32 	%r252, [%rd6+128];
	xor.b32  	%r338, %r338, %r252;
	ld.global.u32 	%r253, [%rd6+132];
	xor.b32  	%r337, %r337, %r253;
	ld.global.u32 	%r254, [%rd6+136];
	xor.b32  	%r336, %r336, %r254;
$L__BB0_22:
	and.b32  	%r256, %r204, 128;
	setp.eq.s32 	%p12, %r256, 0;
	@%p12 bra 	$L__BB0_24;
	ld.global.u32 	%r257, [%rd6+140];
	xor.b32  	%r340, %r340, %r257;
	ld.global.u32 	%r258, [%rd6+144];
	xor.b32  	%r339, %r339, %r258;
	ld.global.u32 	%r259, [%rd6+148];
	xor.b32  	%r338, %r338, %r259;
	ld.global.u32 	%r260, [%rd6+152];
	xor.b32  	%r337, %r337, %r260;
	ld.global.u32 	%r261, [%rd6+156];
	xor.b32  	%r336, %r336, %r261;
$L__BB0_24:
	and.b32  	%r263, %r204, 256;
	setp.eq.s32 	%p13, %r263, 0;
	@%p13 bra 	$L__BB0_26;
	ld.global.u32 	%r264, [%rd6+160];
	xor.b32  	%r340, %r340, %r264;
	ld.global.u32 	%r265, [%rd6+164];
	xor.b32  	%r339, %r339, %r265;
	ld.global.u32 	%r266, [%rd6+168];
	xor.b32  	%r338, %r338, %r266;
	ld.global.u32 	%r267, [%rd6+172];
	xor.b32  	%r337, %r337, %r267;
	ld.global.u32 	%r268, [%rd6+176];
	xor.b32  	%r336, %r336, %r268;
$L__BB0_26:
	and.b32  	%r270, %r204, 512;
	setp.eq.s32 	%p14, %r270, 0;
	@%p14 bra 	$L__BB0_28;
	ld.global.u32 	%r271, [%rd6+180];
	xor.b32  	%r340, %r340, %r271;
	ld.global.u32 	%r272, [%rd6+184];
	xor.b32  	%r339, %r339, %r272;
	ld.global.u32 	%r273, [%rd6+188];
	xor.b32  	%r338, %r338, %r273;
	ld.global.u32 	%r274, [%rd6+192];
	xor.b32  	%r337, %r337, %r274;
	ld.global.u32 	%r275, [%rd6+196];
	xor.b32  	%r336, %r336, %r275;
$L__BB0_28:
	and.b32  	%r277, %r204, 1024;
	setp.eq.s32 	%p15, %r277, 0;
	@%p15 bra 	$L__BB0_30;
	ld.global.u32 	%r278, [%rd6+200];
	xor.b32  	%r340, %r340, %r278;
	ld.global.u32 	%r279, [%rd6+204];
	xor.b32  	%r339, %r339, %r279;
	ld.global.u32 	%r280, [%rd6+208];
	xor.b32  	%r338, %r338, %r280;
	ld.global.u32 	%r281, [%rd6+212];
	xor.b32  	%r337, %r337, %r281;
	ld.global.u32 	%r282, [%rd6+216];
	xor.b32  	%r336, %r336, %r282;
$L__BB0_30:
	and.b32  	%r284, %r204, 2048;
	setp.eq.s32 	%p16, %r284, 0;
	@%p16 bra 	$L__BB0_32;
	ld.global.u32 	%r285, [%rd6+220];
	xor.b32  	%r340, %r340, %r285;
	ld.global.u32 	%r286, [%rd6+224];
	xor.b32  	%r339, %r339, %r286;
	ld.global.u32 	%r287, [%rd6+228];
	xor.b32  	%r338, %r338, %r287;
	ld.global.u32 	%r288, [%rd6+232];
	xor.b32  	%r337, %r337, %r288;
	ld.global.u32 	%r289, [%rd6+236];
	xor.b32  	%r336, %r336, %r289;
$L__BB0_32:
	and.b32  	%r291, %r204, 4096;
	setp.eq.s32 	%p17, %r291, 0;
	@%p17 bra 	$L__BB0_34;
	ld.global.u32 	%r292, [%rd6+240];
	xor.b32  	%r340, %r340, %r292;
	ld.global.u32 	%r293, [%rd6+244];
	xor.b32  	%r339, %r339, %r293;
	ld.global.u32 	%r294, [%rd6+248];
	xor.b32  	%r338, %r338, %r294;
	ld.global.u32 	%r295, [%rd6+252];
	xor.b32  	%r337, %r337, %r295;
	ld.global.u32 	%r296, [%rd6+256];
	xor.b32  	%r336, %r336, %r296;
$L__BB0_34:
	and.b32  	%r298, %r204, 8192;
	setp.eq.s32 	%p18, %r298, 0;
	@%p18 bra 	$L__BB0_36;
	ld.global.u32 	%r299, [%rd6+260];
	xor.b32  	%r340, %r340, %r299;
	ld.global.u32 	%r300, [%rd6+264];
	xor.b32  	%r339, %r339, %r300;
	ld.global.u32 	%r301, [%rd6+268];
	xor.b32  	%r338, %r338, %r301;
	ld.global.u32 	%r302, [%rd6+272];
	xor.b32  	%r337, %r337, %r302;
	ld.global.u32 	%r303, [%rd6+276];
	xor.b32  	%r336, %r336, %r303;
$L__BB0_36:
	and.b32  	%r305, %r204, 16384;
	setp.eq.s32 	%p19, %r305, 0;
	@%p19 bra 	$L__BB0_38;
	ld.global.u32 	%r306, [%rd6+280];
	xor.b32  	%r340, %r340, %r306;
	ld.global.u32 	%r307, [%rd6+284];
	xor.b32  	%r339, %r339, %r307;
	ld.global.u32 	%r308, [%rd6+288];
	xor.b32  	%r338, %r338, %r308;
	ld.global.u32 	%r309, [%rd6+292];
	xor.b32  	%r337, %r337, %r309;
	ld.global.u32 	%r310, [%rd6+296];
	xor.b32  	%r336, %r336, %r310;
$L__BB0_38:
	and.b32  	%r312, %r204, 32768;
	setp.eq.s32 	%p20, %r312, 0;
	@%p20 bra 	$L__BB0_40;
	ld.global.u32 	%r313, [%rd6+300];
	xor.b32  	%r340, %r340, %r313;
	ld.global.u32 	%r314, [%rd6+304];
	xor.b32  	%r339, %r339, %r314;
	ld.global.u32 	%r315, [%rd6+308];
	xor.b32  	%r338, %r338, %r315;
	ld.global.u32 	%r316, [%rd6+312];
	xor.b32  	%r337, %r337, %r316;
	ld.global.u32 	%r317, [%rd6+316];
	xor.b32  	%r336, %r336, %r317;
$L__BB0_40:
	add.s32 	%r335, %r335, 16;
	setp.ne.s32 	%p21, %r335, 32;
	@%p21 bra 	$L__BB0_8;
	mad.lo.s32 	%r318, %r329, -31, %r19;
	add.s32 	%r329, %r318, 1;
	setp.ne.s32 	%p22, %r329, 5;
	@%p22 bra 	$L__BB0_7;
	st.global.u32 	[%rd2+4], %r340;
	st.global.u32 	[%rd2+8], %r339;
	st.global.u32 	[%rd2+12], %r338;
	st.global.u32 	[%rd2+16], %r337;
	st.global.u32 	[%rd2+20], %r336;
	add.s32 	%r323, %r323, 1;
	setp.lt.u32 	%p23, %r323, %r10;
	@%p23 bra 	$L__BB0_6;
$L__BB0_43:
	shr.u64 	%rd7, %rd18, 2;
	add.s32 	%r322, %r322, 1;
	setp.gt.u64 	%p24, %rd18, 3;
	mov.u64 	%rd18, %rd7;
	@%p24 bra 	$L__BB0_4;
$L__BB0_44:
	cvt.u32.u64 	%r319, %rd1;
	mov.b32 	%r320, 0;
	st.global.v2.u32 	[%rd2+24], {%r320, %r320};
	st.global.u32 	[%rd2+32], %r320;
	mov.b64 	%rd16, 0;
	st.global.u64 	[%rd2+40], %rd16;
	add.s32 	%r321, %r319, %r7;
	setp.lt.u32 	%p25, %r321, %r192;
	@%p25 bra 	$L__BB0_2;
$L__BB0_45:
	ret;

}
	// .globl	_Z7randomsP17curandStateXORWOWPfj
.visible .entry _Z7randomsP17curandStateXORWOWPfj(
	.param .u64 .ptr .align 1 _Z7randomsP17curandStateXORWOWPfj_param_0,
	.param .u64 .ptr .align 1 _Z7randomsP17curandStateXORWOWPfj_param_1,
	.param .u32 _Z7randomsP17curandStateXORWOWPfj_param_2
)
{
	.reg .pred 	%p<7>;
	.reg .b32 	%r<42>;
	.reg .b32 	%f<37>;
	.reg .b64 	%rd<9>;

	ld.param.u64 	%rd4, [_Z7randomsP17curandStateXORWOWPfj_param_0];
	ld.param.u64 	%rd5, [_Z7randomsP17curandStateXORWOWPfj_param_1];
	ld.param.u32 	%r6, [_Z7randomsP17curandStateXORWOWPfj_param_2];
	mov.u32 	%r7, %ctaid.x;
	mov.u32 	%r1, %ntid.x;
	mov.u32 	%r8, %tid.x;
	mad.lo.s32 	%r41, %r7, %r1, %r8;
	setp.ge.u32 	%p1, %r41, %r6;
	@%p1 bra 	$L__BB1_6;
	mov.u32 	%r9, %nctaid.x;
	mul.lo.s32 	%r3, %r1, %r9;
	cvta.to.global.u64 	%rd1, %rd4;
	cvta.to.global.u64 	%rd2, %rd5;
$L__BB1_2:
	mul.wide.s32 	%rd6, %r41, 48;
	add.s64 	%rd3, %rd1, %rd6;
	ld.global.u32 	%r10, [%rd3+24];
	setp.eq.s32 	%p2, %r10, 1;
	@%p2 bra 	$L__BB1_4;
	ld.global.v2.u32 	{%r11, %r12}, [%rd3];
	shr.u32 	%r13, %r12, 2;
	xor.b32  	%r14, %r13, %r12;
	ld.global.v2.u32 	{%r15, %r16}, [%rd3+8];
	ld.global.v2.u32 	{%r17, %r18}, [%rd3+16];
	shl.b32 	%r19, %r18, 4;
	shl.b32 	%r20, %r14, 1;
	xor.b32  	%r21, %r20, %r19;
	xor.b32  	%r22, %r21, %r14;
	xor.b32  	%r23, %r22, %r18;
	add.s32 	%r24, %r11, %r23;
	add.s32 	%r25, %r24, 362437;
	shr.u32 	%r26, %r15, 2;
	xor.b32  	%r27, %r26, %r15;
	st.global.v2.u32 	[%rd3+8], {%r17, %r18};
	shl.b32 	%r28, %r23, 4;
	shl.b32 	%r29, %r27, 1;
	xor.b32  	%r30, %r29, %r28;
	xor.b32  	%r31, %r30, %r27;
	xor.b32  	%r32, %r31, %r23;
	st.global.v2.u32 	[%rd3+16], {%r23, %r32};
	add.s32 	%r33, %r11, 724874;
	st.global.v2.u32 	[%rd3], {%r33, %r16};
	add.s32 	%r34, %r32, %r33;
	cvt.rn.f32.u32 	%f4, %r25;
	fma.rn.f32 	%f5, %f4, 0f2F800000, 0f2F000000;
	cvt.rn.f32.u32 	%f6, %r34;
	fma.rn.f32 	%f7, %f6, 0f30C90FDB, 0f30490FDB;
	setp.lt.f32 	%p3, %f5, 0f00800000;
	mul.f32 	%f8, %f5, 0f4B000000;
	selp.f32 	%f9, %f8, %f5, %p3;
	selp.f32 	%f10, 0fC1B80000, 0f00000000, %p3;
	mov.b32 	%r35, %f9;
	add.s32 	%r36, %r35, -1059760811;
	and.b32  	%r37, %r36, -8388608;
	sub.s32 	%r38, %r35, %r37;
	mov.b32 	%f11, %r38;
	cvt.rn.f32.s32 	%f12, %r37;
	fma.rn.f32 	%f13, %f12, 0f34000000, %f10;
	add.f32 	%f14, %f11, 0fBF800000;
	fma.rn.f32 	%f15, %f14, 0fBE055027, 0f3E1039F6;
	fma.rn.f32 	%f16, %f15, %f14, 0fBDF8CDCC;
	fma.rn.f32 	%f17, %f16, %f14, 0f3E0F2955;
	fma.rn.f32 	%f18, %f17, %f14, 0fBE2AD8B9;
	fma.rn.f32 	%f19, %f18, %f14, 0f3E4CED0B;
	fma.rn.f32 	%f20, %f19, %f14, 0fBE7FFF22;
	fma.rn.f32 	%f21, %f20, %f14, 0f3EAAAA78;
	fma.rn.f32 	%f22, %f21, %f14, 0fBF000000;
	mul.f32 	%f23, %f14, %f22;
	fma.rn.f32 	%f24, %f23, %f14, %f14;
	fma.rn.f32 	%f25, %f13, 0f3F317218, %f24;
	setp.gt.u32 	%p4, %r35, 2139095039;
	fma.rn.f32 	%f26, %f9, 0f7F800000, 0f7F800000;
	selp.f32 	%f27, %f26, %f25, %p4;
	setp.eq.f32 	%p5, %f9, 0f00000000;
	mul.f32 	%f28, %f27, 0fC0000000;
	selp.f32 	%f29, 0f7F800000, %f28, %p5;
	sqrt.rn.f32 	%f30, %f29;
	sin.approx.f32 	%f31, %f7;
	cos.approx.f32 	%f32, %f7;
	mul.f32 	%f36, %f30, %f31;
	mul.f32 	%f33, %f30, %f32;
	st.global.f32 	[%rd3+32], %f33;
	mov.b32 	%r39, 1;
	st.global.u32 	[%rd3+24], %r39;
	bra.uni 	$L__BB1_5;
$L__BB1_4:
	mov.b32 	%r40, 0;
	st.global.u32 	[%rd3+24], %r40;
	ld.global.f32 	%f36, [%rd3+32];
$L__BB1_5:
	max.f32 	%f34, %f36, 0fC0A00000;
	min.f32 	%f35, %f34, 0f40A00000;
	mul.wide.s32 	%rd7, %r41, 4;
	add.s64 	%rd8, %rd2, %rd7;
	st.global.f32 	[%rd8], %f35;
	add.s32 	%r41, %r41, %r3;
	setp.lt.u32 	%p6, %r41, %r6;
	@%p6 bra 	$L__BB1_2;
$L__BB1_6:
	ret;

}


// ===== COMPILED SASS (sm_100) =====

	.target	sm_100

	.elftype	@"ET_EXEC"


//--------------------- .note.nv.tkinfo           --------------------------
	.section	.note.nv.tkinfo,"",@"SHT_NOTE"
	.sectionflags	@"SHF_NOTE_NV_TKINFO"
	.tkinfo
        /*0018*/ 	.word	0x00000002
        /*0030*/ 	.string	""
        /*0030*/ 	.string	"ptxas"
        /*0030*/ 	.string	"Cuda compilation tools, release 13.0, V13.0.88"
        /*0030*/ 	.string	"Build cuda_13.0.r13.0/compiler.36424714_0"
        /*0030*/ 	.string	"-arch sm_100 -m 64 "



//--------------------- .note.nv.cuinfo           --------------------------
	.section	.note.nv.cuinfo,"",@"SHT_NOTE"
	.sectionflags	@"SHF_NOTE_NV_CUINFO"
        /*0018*/ 	.short	0x0002
        /*001a*/ 	.short	0x0064
        /*001c*/ 	.short	0x0082
	.zero		2


//--------------------- .nv.info                  --------------------------
	.section	.nv.info,"",@"SHT_CUDA_INFO"
	.align	4


	//----- nvinfo : EIATTR_REGCOUNT
	.align		4
        /*0000*/ 	.byte	0x04, 0x2f
        /*0002*/ 	.short	(.L_10 - .L_9)
	.align		4
.L_9:
        /*0004*/ 	.word	index@(_Z4initjP17curandStateXORWOWj)
        /*0008*/ 	.word	0x0000001f


	//----- nvinfo : EIATTR_FRAME_SIZE
	.align		4
.L_10:
        /*000c*/ 	.byte	0x04, 0x11
        /*000e*/ 	.short	(.L_12 - .L_11)
	.align		4
.L_11:
        /*0010*/ 	.word	index@(_Z4initjP17curandStateXORWOWj)
        /*0014*/ 	.word	0x00000000


	//----- nvinfo : EIATTR_REGCOUNT
	.align		4
.L_12:
        /*0018*/ 	.byte	0x04, 0x2f
        /*001a*/ 	.short	(.L_14 - .L_13)
	.align		4
.L_13:
        /*001c*/ 	.word	index@(_Z7randomsP17curandStateXORWOWPfj)
        /*0020*/ 	.word	0x00000018


	//----- nvinfo : EIATTR_FRAME_SIZE
	.align		4
.L_14:
        /*0024*/ 	.byte	0x04, 0x11
        /*0026*/ 	.short	(.L_16 - .L_15)
	.align		4
.L_15:
        /*0028*/ 	.word	index@($__internal_0_$__cuda_sm20_sqrt_rn_f32_slowpath)
        /*002c*/ 	.word	0x00000000


	//----- nvinfo : EIATTR_FRAME_SIZE
	.align		4
.L_16:
        /*0030*/ 	.byte	0x04, 0x11
        /*0032*/ 	.short	(.L_18 - .L_17)
	.align		4
.L_17:
        /*0034*/ 	.word	index@(_Z7randomsP17curandStateXORWOWPfj)
        /*0038*/ 	.word	0x00000000


	//----- nvinfo : EIATTR_MIN_STACK_SIZE
	.align		4
.L_18:
        /*003c*/ 	.byte	0x04, 0x12
        /*003e*/ 	.short	(.L_20 - .L_19)
	.align		4
.L_19:
        /*0040*/ 	.word	index@(_Z7randomsP17curandStateXORWOWPfj)
        /*0044*/ 	.word	0x00000000


	//----- nvinfo : EIATTR_MIN_STACK_SIZE
	.align		4
.L_20:
        /*0048*/ 	.byte	0x04, 0x12
        /*004a*/ 	.short	(.L_22 - .L_21)
	.align		4
.L_21:
        /*004c*/ 	.word	index@(_Z4initjP17curandStateXORWOWj)
        /*0050*/ 	.word	0x00000000
.L_22:


//--------------------- .nv.compat                --------------------------
	.section	.nv.compat,"",@"SHT_CUDA_COMPAT_INFO"
	.align	4
        /*0000*/ 	.byte	0x02, 0x09, 0x00, 0x00, 0x02, 0x02, 0x01, 0x00, 0x02, 0x05, 0x05, 0x00, 0x03, 0x07, 0x01, 0x01
        /*0010*/ 	.byte	0x02, 0x03, 0x00, 0x00, 0x02, 0x06, 0x01, 0x00, 0x04, 0x0b, 0x08, 0x00, 0x01, 0x00, 0x00, 0x00
        /*0020*/ 	.byte	0x00, 0x00, 0x00, 0x00


//--------------------- .nv.info._Z7randomsP17curandStateXORWOWPfj --------------------------
	.section	.nv.info._Z7randomsP17curandStateXORWOWPfj,"",@"SHT_CUDA_INFO"
	.sectionflags	@""
	.align	4


	//----- nvinfo : EIATTR_CUDA_API_VERSION
	.align		4
        /*0000*/ 	.byte	0x04, 0x37
        /*0002*/ 	.short	(.L_24 - .L_23)
.L_23:
        /*0004*/ 	.word	0x00000082


	//----- nvinfo : EIATTR_KPARAM_INFO
	.align		4
.L_24:
        /*0008*/ 	.byte	0x04, 0x17
        /*000a*/ 	.short	(.L_26 - .L_25)
.L_25:
        /*000c*/ 	.word	0x00000000
        /*0010*/ 	.short	0x0002
        /*0012*/ 	.short	0x0010
        /*0014*/ 	.byte	0x00, 0xf0, 0x11, 0x00


	//----- nvinfo : EIATTR_KPARAM_INFO
	.align		4
.L_26:
        /*0018*/ 	.byte	0x04, 0x17
        /*001a*/ 	.short	(.L_28 - .L_27)
.L_27:
        /*001c*/ 	.word	0x00000000
        /*0020*/ 	.short	0x0001
        /*0022*/ 	.short	0x0008
        /*0024*/ 	.byte	0x00, 0xf5, 0x21, 0x00


	//----- nvinfo : EIATTR_KPARAM_INFO
	.align		4
.L_28:
        /*0028*/ 	.byte	0x04, 0x17
        /*002a*/ 	.short	(.L_30 - .L_29)
.L_29:
        /*002c*/ 	.word	0x00000000
        /*0030*/ 	.short	0x0000
        /*0032*/ 	.short	0x0000
        /*0034*/ 	.byte	0x00, 0xf5, 0x21, 0x00


	//----- nvinfo : EIATTR_SPARSE_MMA_MASK
	.align		4
.L_30:
        /*0038*/ 	.byte	0x03, 0x50
        /*003a*/ 	.short	0x0000


	//----- nvinfo : EIATTR_MAXREG_COUNT
	.align		4
        /*003c*/ 	.byte	0x03, 0x1b
        /*003e*/ 	.short	0x00ff


	//----- nvinfo : EIATTR_MERCURY_ISA_VERSION
	.align		4
        /*0040*/ 	.byte	0x03, 0x5f
        /*0042*/ 	.short	0x0101


	//----- nvinfo : EIATTR_VRC_CTA_INIT_COUNT
	.align		4
        /*0044*/ 	.byte	0x02, 0x4a
	.zero		1
	.zero		1


	//----- nvinfo : EIATTR_EXIT_INSTR_OFFSETS
	.align		4
        /*0048*/ 	.byte	0x04, 0x1c
        /*004a*/ 	.short	(.L_32 - .L_31)


	//   ....[0]....
.L_31:
        /*004c*/ 	.word	0x00000070


	//   ....[1]....
        /*0050*/ 	.word	0x00000690


	//----- nvinfo : EIATTR_CRS_STACK_SIZE
	.align		4
.L_32:
        /*0054*/ 	.byte	0x04, 0x1e
        /*0056*/ 	.short	(.L_34 - .L_33)
.L_33:
        /*0058*/ 	.word	0x00000000


	//----- nvinfo : EIATTR_CBANK_PARAM_SIZE
	.align		4
.L_34:
        /*005c*/ 	.byte	0x03, 0x19
        /*005e*/ 	.short	0x0014


	//----- nvinfo : EIATTR_PARAM_CBANK
	.align		4
        /*0060*/ 	.byte	0x04, 0x0a
        /*0062*/ 	.short	(.L_36 - .L_35)
	.align		4
.L_35:
        /*0064*/ 	.word	index@(.nv.constant0._Z7randomsP17curandStateXORWOWPfj)
        /*0068*/ 	.short	0x0380
        /*006a*/ 	.short	0x0014


	//----- nvinfo : EIATTR_SW_WAR
	.align		4
.L_36:
        /*006c*/ 	.byte	0x04, 0x36
        /*006e*/ 	.short	(.L_38 - .L_37)
.L_37:
        /*0070*/ 	.word	0x00000008
.L_38:


//--------------------- .nv.info._Z4initjP17curandStateXORWOWj --------------------------
	.section	.nv.info._Z4initjP17curandStateXORWOWj,"",@"SHT_CUDA_INFO"
	.sectionflags	@""
	.align	4


	//----- nvinfo : EIATTR_CUDA_API_VERSION
	.align		4
        /*0000*/ 	.byte	0x04, 0x37
        /*0002*/ 	.short	(.L_40 - .L_39)
.L_39:
        /*0004*/ 	.word	0x00000082


	//----- nvinfo : EIATTR_KPARAM_INFO
	.align		4
.L_40:
        /*0008*/ 	.byte	0x04, 0x17
        /*000a*/ 	.short	(.L_42 - .L_41)
.L_41:
        /*000c*/ 	.word	0x00000000
        /*0010*/ 	.short	0x0002
        /*0012*/ 	.short	0x0010
        /*0014*/ 	.byte	0x00, 0xf0, 0x11, 0x00


	//----- nvinfo : EIATTR_KPARAM_INFO
	.align		4
.L_42:
        /*0018*/ 	.byte	0x04, 0x17
        /*001a*/ 	.short	(.L_44 - .L_43)
.L_43:
        /*001c*/ 	.word	0x00000000
        /*0020*/ 	.short	0x0001
        /*0022*/ 	.short	0x0008
        /*0024*/ 	.byte	0x00, 0xf5, 0x21, 0x00


	//----- nvinfo : EIATTR_KPARAM_INFO
	.align		4
.L_44:
        /*0028*/ 	.byte	0x04, 0x17
        /*002a*/ 	.short	(.L_46 - .L_45)
.L_45:
        /*002c*/ 	.word	0x00000000
        /*0030*/ 	.short	0x0000
        /*0032*/ 	.short	0x0000
        /*0034*/ 	.byte	0x00, 0xf0, 0x11, 0x00


	//----- nvinfo : EIATTR_SPARSE_MMA_MASK
	.align		4
.L_46:
        /*0038*/ 	.byte	0x03, 0x50
        /*003a*/ 	.short	0x0000


	//----- nvinfo : EIATTR_MAXREG_COUNT
	.align		4
        /*003c*/ 	.byte	0x03, 0x1b
        /*003e*/ 	.short	0x00ff


	//----- nvinfo : EIATTR_MERCURY_ISA_VERSION
	.align		4
        /*0040*/ 	.byte	0x03, 0x5f
        /*0042*/ 	.short	0x0101


	//----- nvinfo : EIATTR_VRC_CTA_INIT_COUNT
	.align		4
        /*0044*/ 	.byte	0x02, 0x4a
	.zero		1
	.zero		1


	//----- nvinfo : EIATTR_EXIT_INSTR_OFFSETS
	.align		4
        /*0048*/ 	.byte	0x04, 0x1c
        /*004a*/ 	.short	(.L_48 - .L_47)


	//   ....[0]....
.L_47:
        /*004c*/ 	.word	0x00000070


	//   ....[1]....
        /*0050*/ 	.word	0x00000fb0


	//----- nvinfo : EIATTR_CRS_STACK_SIZE
	.align		4
.L_48:
        /*0054*/ 	.byte	0x04, 0x1e
        /*0056*/ 	.short	(.L_50 - .L_49)
.L_49:
        /*0058*/ 	.word	0x00000000


	//----- nvinfo : EIATTR_CBANK_PARAM_SIZE
	.align		4
.L_50:
        /*005c*/ 	.byte	0x03, 0x19
        /*005e*/ 	.short	0x0014


	//----- nvinfo : EIATTR_PARAM_CBANK
	.align		4
        /*0060*/ 	.byte	0x04, 0x0a
        /*0062*/ 	.short	(.L_52 - .L_51)
	.align		4
.L_51:
        /*0064*/ 	.word	index@(.nv.constant0._Z4initjP17curandStateXORWOWj)
        /*0068*/ 	.short	0x0380
        /*006a*/ 	.short	0x0014


	//----- nvinfo : EIATTR_SW_WAR
	.align		4
.L_52:
        /*006c*/ 	.byte	0x04, 0x36
        /*006e*/ 	.short	(.L_54 - .L_53)
.L_53:
        /*0070*/ 	.word	0x00000008
.L_54:


//--------------------- .nv.callgraph             --------------------------
	.section	.nv.callgraph,"",@"SHT_CUDA_CALLGRAPH"
	.align	4
	.sectionentsize	8
	.align		4
        /*0000*/ 	.word	0x00000000
	.align		4
        /*0004*/ 	.word	0xffffffff
	.align		4
        /*0008*/ 	.word	0x00000000
	.align		4
        /*000c*/ 	.word	0xfffffffe
	.align		4
        /*0010*/ 	.word	0x00000000
	.align		4
        /*0014*/ 	.word	0xfffffffd
	.align		4
        /*0018*/ 	.word	0x00000000
	.align		4
        /*001c*/ 	.word	0xfffffffc


//--------------------- .nv.constant4             --------------------------
	.section	.nv.constant4,"a",@progbits
	.align	8
	.align		8
.nv.constant4:
        /*0000*/ 	.dword	precalc_xorwow_matrix
	.align		8
        /*0008*/ 	.dword	precalc_xorwow_offset_matrix
	.align		8
        /*0010*/ 	.dword	mrg32k3aM1
	.align		8
        /*0018*/ 	.dword	mrg32k3aM2
	.align		8
        /*0020*/ 	.dword	mrg32k3aM1SubSeq
	.align		8
        /*0028*/ 	.dword	mrg32k3aM2SubSeq
	.align		8
        /*0030*/ 	.dword	mrg32k3aM1Seq
	.align		8
        /*0038*/ 	.dword	mrg32k3aM2Seq


//--------------------- .nv.constant3             --------------------------
	.section	.nv.constant3,"a",@progbits
	.align	8
.nv.constant3:
	.type		__cr_lgamma_table,@object
	.size		__cr_lgamma_table,(.L_8 - __cr_lgamma_table)
__cr_lgamma_table:
        /*0000*/ 	.byte	0x00, 0x00, 0x00, 0x00, 0x00, 0x00, 0x00, 0x00, 0x00, 0x00, 0x00, 0x00, 0x00, 0x00, 0x00, 0x00
        /*0010*/ 	.byte	0xef, 0x39, 0xfa, 0xfe, 0x42, 0x2e, 0xe6, 0x3f, 0x02, 0x20, 0x2a, 0xfa, 0x0b, 0xab, 0xfc, 0x3f
        /*0020*/ 	.byte	0xf9, 0x2c, 0x92, 0x7c, 0xa7, 0x6c, 0x09, 0x40, 0xc9, 0x79, 0x44, 0x3c, 0x64, 0x26, 0x13, 0x40
        /*0030*/ 	.byte	0xca, 0x01, 0xcf, 0x3a, 0x27, 0x51, 0x1a, 0x40, 0x30, 0xcc, 0x2d, 0xf3, 0xe1, 0x0c, 0x21, 0x40
        /*0040*/ 	.byte	0x0d, 0xb7, 0xfc, 0x82, 0x8e, 0x35, 0x25, 0x40
.L_8:


//--------------------- .text._Z7randomsP17curandStateXORWOWPfj --------------------------
	.section	.text._Z7randomsP17curandStateXORWOWPfj,"ax",@progbits
	.align	128
        .global         _Z7randomsP17curandStateXORWOWPfj
        .type           _Z7randomsP17curandStateXORWOWPfj,@function
        .size           _Z7randomsP17curandStateXORWOWPfj,(.L_x_19 - _Z7randomsP17curandStateXORWOWPfj)
        .other          _Z7randomsP17curandStateXORWOWPfj,@"STO_CUDA_ENTRY STV_DEFAULT"
_Z7randomsP17curandStateXORWOWPfj:
.text._Z7randomsP17curandStateXORWOWPfj:
[----:B------:R-:W-:Y:S01]  /*0000*/  LDC R1, c[0x0][0x37c] ;  /* 0x0000df00ff017b82 */ /* 0x000fe20000000800 */
[----:B------:R-:W0:Y:S07]  /*0010*/  S2R R15, SR_TID.X ;  /* 0x00000000000f7919 */ /* 0x000e2e0000002100 */
[----:B------:R-:W0:Y:S01]  /*0020*/  S2UR UR4, SR_CTAID.X ;  /* 0x00000000000479c3 */ /* 0x000e220000002500 */
[----:B------:R-:W1:Y:S07]  /*0030*/  LDCU UR5, c[0x0][0x390] ;  /* 0x00007200ff0577ac */ /* 0x000e6e0008000800 */
[----:B------:R-:W0:Y:S02]  /*0040*/  LDC R14, c[0x0][0x360] ;  /* 0x0000d800ff0e7b82 */ /* 0x000e240000000800 */
[----:B0-----:R-:W-:-:S05]  /*0050*/  IMAD R15, R14, UR4, R15 ;  /* 0x000000040e0f7c24 */ /* 0x001fca000f8e020f */
[----:B-1----:R-:W-:-:S13]  /*0060*/  ISETP.GE.U32.AND P0, PT, R15, UR5, PT ;  /* 0x000000050f007c0c */ /* 0x002fda000bf06070 */
[----:B------:R-:W-:Y:S05]  /*0070*/  @P0 EXIT ;  /* 0x000000000000094d */ /* 0x000fea0003800000 */
[----:B------:R-:W0:Y:S01]  /*0080*/  LDC.64 R2, c[0x0][0x380] ;  /* 0x0000e000ff027b82 */ /* 0x000e220000000a00 */
[----:B------:R-:W1:Y:S01]  /*0090*/  LDCU UR4, c[0x0][0x370] ;  /* 0x00006e00ff0477ac */ /* 0x000e620008000800 */
[----:B------:R-:W2:Y:S06]  /*00a0*/  LDCU.64 UR6, c[0x0][0x358] ;  /* 0x00006b00ff0677ac */ /* 0x000eac0008000a00 */
[----:B------:R-:W3:Y:S01]  /*00b0*/  LDC.64 R4, c[0x0][0x388] ;  /* 0x0000e200ff047b82 */ /* 0x000ee20000000a00 */
[----:B------:R-:W4:Y:S01]  /*00c0*/  LDCU UR5, c[0x0][0x390] ;  /* 0x00007200ff0577ac */ /* 0x000f220008000800 */
[----:B-1----:R-:W-:-:S07]  /*00d0*/  IMAD R14, R14, UR4, RZ ;  /* 0x000000040e0e7c24 */ /* 0x002fce000f8e02ff */
.L_x_6:
[----:B01----:R-:W-:-:S05]  /*00e0*/  IMAD.WIDE R6, R15, 0x30, R2 ;  /* 0x000000300f067825 */ /* 0x003fca00078e0202 */
[----:B--2---:R-:W2:Y:S01]  /*00f0*/  LDG.E R0, desc[UR6][R6.64+0x18] ;  /* 0x0000180606007981 */ /* 0x004ea2000c1e1900 */
[----:B------:R-:W-:Y:S01]  /*0100*/  BSSY.RECONVERGENT B0, `(.L_x_0) ;  /* 0x0000051000007945 */ /* 0x000fe20003800200 */
[----:B--2---:R-:W-:-:S13]  /*0110*/  ISETP.NE.AND P0, PT, R0, 0x1, PT ;  /* 0x000000010000780c */ /* 0x004fda0003f05270 */
[----:B------:R-:W-:Y:S05]  /*0120*/  @!P0 BRA `(.L_x_1) ;  /* 0x0000000400308947 */ /* 0x000fea0003800000 */
[----:B------:R-:W2:Y:S04]  /*0130*/  LDG.E.64 R12, desc[UR6][R6.64] ;  /* 0x00000006060c7981 */ /* 0x000ea8000c1e1b00 */
[----:B------:R-:W5:Y:S04]  /*0140*/  LDG.E.64 R8, desc[UR6][R6.64+0x10] ;  /* 0x0000100606087981 */ /* 0x000f68000c1e1b00 */
[----:B------:R-:W3:Y:S01]  /*0150*/  LDG.E.64 R10, desc[UR6][R6.64+0x8] ;  /* 0x00000806060a7981 */ /* 0x000ee2000c1e1b00 */
[----:B------:R-:W-:Y:S01]  /*0160*/  HFMA2 R18, -RZ, RZ, 1.5048828125, 33.21875 ;  /* 0x3e055027ff127431 */ /* 0x000fe200000001ff */
[----:B------:R-:W-:Y:S01]  /*0170*/  MOV R21, 0x7f800000 ;  /* 0x7f80000000157802 */ /* 0x000fe20000000f00 */
[----:B------:R-:W-:Y:S01]  /*0180*/  BSSY.RECONVERGENT B1, `(.L_x_2) ;  /* 0x000003d000017945 */ /* 0x000fe20003800200 */
[----:B--2---:R-:W-:-:S04]  /*0190*/  SHF.R.U32.HI R0, RZ, 0x2, R13 ;  /* 0x00000002ff007819 */ /* 0x004fc8000001160d */
[----:B------:R-:W-:Y:S01]  /*01a0*/  LOP3.LUT R0, R0, R13, RZ, 0x3c, !PT ;  /* 0x0000000d00007212 */ /* 0x000fe200078e3cff */
[----:B-----5:R0:W-:Y:S01]  /*01b0*/  STG.E.64 desc[UR6][R6.64+0x8], R8 ;  /* 0x0000080806007986 */ /* 0x0201e2000c101b06 */
[----:B------:R-:W-:Y:S02]  /*01c0*/  SHF.L.U32 R13, R9, 0x4, RZ ;  /* 0x00000004090d7819 */ /* 0x000fe400000006ff */
[C---:B------:R-:W-:Y:S02]  /*01d0*/  SHF.L.U32 R16, R0.reuse, 0x1, RZ ;  /* 0x0000000100107819 */ /* 0x040fe400000006ff */
[----:B---3--:R-:W-:Y:S02]  /*01e0*/  SHF.R.U32.HI R17, RZ, 0x2, R10 ;  /* 0x00000002ff117819 */ /* 0x008fe4000001160a */
[----:B------:R-:W-:Y:S01]  /*01f0*/  LOP3.LUT R16, R0, R16, R13, 0x96, !PT ;  /* 0x0000001000107212 */ /* 0x000fe200078e960d */
[----:B------:R-:W-:Y:S01]  /*0200*/  IMAD.MOV.U32 R13, RZ, RZ, 0x2f800000 ;  /* 0x2f800000ff0d7424 */ /* 0x000fe200078e00ff */
[----:B------:R-:W-:-:S02]  /*0210*/  LOP3.LUT R17, R17, R10, RZ, 0x3c, !PT ;  /* 0x0000000a11117212 */ /* 0x000fc400078e3cff */
[----:B------:R-:W-:-:S04]  /*0220*/  LOP3.LUT R16, R16, R9, RZ, 0x3c, !PT ;  /* 0x0000000910107212 */ /* 0x000fc800078e3cff */
[----:B------:R-:W-:Y:S01]  /*0230*/  IADD3 R0, PT, PT, R12, 0x587c5, R16 ;  /* 0x000587c50c007810 */ /* 0x000fe20007ffe010 */
[----:B------:R-:W-:-:S03]  /*0240*/  IMAD.SHL.U32 R10, R16, 0x10, RZ ;  /* 0x00000010100a7824 */ /* 0x000fc600078e00ff */
[----:B------:R-:W-:-:S05]  /*0250*/  I2FP.F32.U32 R0, R0 ;  /* 0x0000000000007245 */ /* 0x000fca0000201000 */
[----:B------:R-:W-:-:S05]  /*0260*/  FFMA R0, R0, R13, 1.1641532182693481445e-10 ;  /* 0x2f00000000007423 */ /* 0x000fca000000000d */
[----:B------:R-:W-:-:S13]  /*0270*/  FSETP.GEU.AND P0, PT, R0, 1.175494350822287508e-38, PT ;  /* 0x008000000000780b */ /* 0x000fda0003f0e000 */
[----:B------:R-:W-:-:S05]  /*0280*/  @!P0 FMUL R0, R0, 8388608 ;  /* 0x4b00000000008820 */ /* 0x000fca0000400000 */
[----:B------:R-:W-:-:S04]  /*0290*/  IADD3 R13, PT, PT, R0, -0x3f2aaaab, RZ ;  /* 0xc0d55555000d7810 */ /* 0x000fc80007ffe0ff */
[----:B------:R-:W-:-:S05]  /*02a0*/  LOP3.LUT R19, R13, 0xff800000, RZ, 0xc0, !PT ;  /* 0xff8000000d137812 */ /* 0x000fca00078ec0ff */
[----:B------:R-:W-:Y:S01]  /*02b0*/  IMAD.IADD R13, R0, 0x1, -R19 ;  /* 0x00000001000d7824 */ /* 0x000fe200078e0a13 */
[----:B------:R-:W-:-:S03]  /*02c0*/  I2FP.F32.S32 R19, R19 ;  /* 0x0000001300137245 */ /* 0x000fc60000201400 */
[----:B------:R-:W-:-:S04]  /*02d0*/  FADD R13, R13, -1 ;  /* 0xbf8000000d0d7421 */ /* 0x000fc80000000000 */
[----:B------:R-:W-:-:S04]  /*02e0*/  FFMA R18, R13, -R18, 0.14084610342979431152 ;  /* 0x3e1039f60d127423 */ /* 0x000fc80000000812 */
[----:B------:R-:W-:-:S04]  /*02f0*/  FFMA R18, R13, R18, -0.12148627638816833496 ;  /* 0xbdf8cdcc0d127423 */ /* 0x000fc80000000012 */
[----:B------:R-:W-:-:S04]  /*0300*/  FFMA R18, R13, R18, 0.13980610668659210205 ;  /* 0x3e0f29550d127423 */ /* 0x000fc80000000012 */
[----:B------:R-:W-:-:S04]  /*0310*/  FFMA R18, R13, R18, -0.16684235632419586182 ;  /* 0xbe2ad8b90d127423 */ /* 0x000fc80000000012 */
[----:B------:R-:W-:-:S04]  /*0320*/  FFMA R18, R13, R18, 0.20012299716472625732 ;  /* 0x3e4ced0b0d127423 */ /* 0x000fc80000000012 */
[----:B------:R-:W-:-:S04]  /*0330*/  FFMA R18, R13, R18, -0.24999669194221496582 ;  /* 0xbe7fff220d127423 */ /* 0x000fc80000000012 */
[----:B------:R-:W-:-:S04]  /*0340*/  FFMA R18, R13, R18, 0.33333182334899902344 ;  /* 0x3eaaaa780d127423 */ /* 0x000fc80000000012 */
[C---:B------:R-:W-:Y:S01]  /*0350*/  FFMA R20, R13.reuse, R18, -0.5 ;  /* 0xbf0000000d147423 */ /* 0x040fe20000000012 */
[----:B------:R-:W-:Y:S02]  /*0360*/  FSEL R18, RZ, -23, P0 ;  /* 0xc1b80000ff127808 */ /* 0x000fe40000000000 */
[----:B------:R-:W-:Y:S01]  /*0370*/  ISETP.GT.U32.AND P0, PT, R0, 0x7f7fffff, PT ;  /* 0x7f7fffff0000780c */ /* 0x000fe20003f04070 */
[----:B------:R-:W-:Y:S02]  /*0380*/  FMUL R20, R13, R20 ;  /* 0x000000140d147220 */ /* 0x000fe40000400000 */
[----:B------:R-:W-:Y:S02]  /*0390*/  FFMA R18, R19, 1.1920928955078125e-07, R18 ;  /* 0x3400000013127823 */ /* 0x000fe40000000012 */
[----:B------:R-:W-:Y:S01]  /*03a0*/  FFMA R19, R13, R20, R13 ;  /* 0x000000140d137223 */ /* 0x000fe2000000000d */
[----:B------:R-:W-:-:S03]  /*03b0*/  SHF.L.U32 R13, R17, 0x1, RZ ;  /* 0x00000001110d7819 */ /* 0x000fc600000006ff */
[----:B------:R-:W-:Y:S01]  /*03c0*/  FFMA R18, R18, 0.69314718246459960938, R19 ;  /* 0x3f31721812127823 */ /* 0x000fe20000000013 */
[----:B------:R-:W-:Y:S01]  /*03d0*/  LOP3.LUT R17, R17, R13, R10, 0x96, !PT ;  /* 0x0000000d11117212 */ /* 0x000fe200078e960a */
[----:B------:R-:W-:Y:S01]  /*03e0*/  HFMA2 R13, -RZ, RZ, 0.1495361328125, 0.0004794597625732421875 ;  /* 0x30c90fdbff0d7431 */ /* 0x000fe200000001ff */
[----:B------:R-:W-:Y:S01]  /*03f0*/  IADD3 R10, PT, PT, R12, 0xb0f8a, RZ ;  /* 0x000b0f8a0c0a7810 */ /* 0x000fe20007ffe0ff */
[C---:B------:R-:W-:Y:S01]  /*0400*/  @P0 FFMA R18, R0.reuse, R21, +INF ;  /* 0x7f80000000120423 */ /* 0x040fe20000000015 */
[----:B------:R-:W-:Y:S02]  /*0410*/  FSETP.NEU.AND P0, PT, R0, RZ, PT ;  /* 0x000000ff0000720b */ /* 0x000fe40003f0d000 */
[----:B------:R-:W-:Y:S01]  /*0420*/  LOP3.LUT R17, R17, R16, RZ, 0x3c, !PT ;  /* 0x0000001011117212 */ /* 0x000fe200078e3cff */
[----:B------:R-:W-:Y:S01]  /*0430*/  FMUL R18, R18, -2 ;  /* 0xc000000012127820 */ /* 0x000fe20000400000 */
[----:B------:R0:W-:Y:S02]  /*0440*/  STG.E.64 desc[UR6][R6.64], R10 ;  /* 0x0000000a06007986 */ /* 0x0001e4000c101b06 */
[----:B------:R-:W-:-:S02]  /*0450*/  IADD3 R0, PT, PT, R17, R10, RZ ;  /* 0x0000000a11007210 */ /* 0x000fc40007ffe0ff */
[----:B------:R-:W-:Y:S01]  /*0460*/  FSEL R19, R18, +INF , P0 ;  /* 0x7f80000012137808 */ /* 0x000fe20000000000 */
[----:B------:R0:W-:Y:S01]  /*0470*/  STG.E.64 desc[UR6][R6.64+0x10], R16 ;  /* 0x0000101006007986 */ /* 0x0001e2000c101b06 */
[----:B------:R-:W-:Y:S02]  /*0480*/  I2FP.F32.U32 R0, R0 ;  /* 0x0000000000007245 */ /* 0x000fe40000201000 */
[----:B------:R0:W1:Y:S01]  /*0490*/  MUFU.RSQ R20, R19 ;  /* 0x0000001300147308 */ /* 0x0000620000001400 */
[----:B------:R-:W-:Y:S02]  /*04a0*/  VIADD R12, R19, 0xf3000000 ;  /* 0xf3000000130c7836 */ /* 0x000fe40000000000 */
[----:B------:R-:W-:-:S03]  /*04b0*/  FFMA R18, R0, R13, 7.314590599882819788e-10 ;  /* 0x30490fdb00127423 */ /* 0x000fc6000000000d */
[----:B------:R-:W-:-:S13]  /*04c0*/  ISETP.GT.U32.AND P0, PT, R12, 0x727fffff, PT ;  /* 0x727fffff0c00780c */ /* 0x000fda0003f04070 */
[----:B01----:R-:W-:Y:S05]  /*04d0*/  @!P0 BRA `(.L_x_3) ;  /* 0x00000000000c8947 */ /* 0x003fea0003800000 */
[----:B------:R-:W-:-:S07]  /*04e0*/  MOV R13, 0x500 ;  /* 0x00000500000d7802 */ /* 0x000fce0000000f00 */
[----:B----4-:R-:W-:Y:S05]  /*04f0*/  CALL.REL.NOINC `($__internal_0_$__cuda_sm20_sqrt_rn_f32_slowpath) ;  /* 0x0000000000687944 */ /* 0x010fea0003c00000 */
[----:B------:R-:W-:Y:S05]  /*0500*/  BRA `(.L_x_4) ;  /* 0x0000000000107947 */ /* 0x000fea0003800000 */
.L_x_3:
[----:B------:R-:W-:Y:S01]  /*0510*/  FMUL.FTZ R0, R19, R20 ;  /* 0x0000001413007220 */ /* 0x000fe20000410000 */
[----:B------:R-:W-:-:S03]  /*0520*/  FMUL.FTZ R8, R20, 0.5 ;  /* 0x3f00000014087820 */ /* 0x000fc60000410000 */
[----:B------:R-:W-:-:S04]  /*0530*/  FFMA R9, -R0, R0, R19 ;  /* 0x0000000000097223 */ /* 0x000fc80000000113 */
[----:B------:R-:W-:-:S07]  /*0540*/  FFMA R0, R9, R8, R0 ;  /* 0x0000000809007223 */ /* 0x000fce0000000000 */
.L_x_4:
[----:B----4-:R-:W-:Y:S05]  /*0550*/  BSYNC.RECONVERGENT B1 ;  /* 0x0000000000017941 */ /* 0x010fea0003800200 */
.L_x_2:
[----:B------:R-:W-:Y:S01]  /*0560*/  FMUL.RZ R8, R18, 0.15915493667125701904 ;  /* 0x3e22f98312087820 */ /* 0x000fe2000040c000 */
[----:B------:R-:W-:-:S03]  /*0570*/  IMAD.MOV.U32 R13, RZ, RZ, 0x1 ;  /* 0x00000001ff0d7424 */ /* 0x000fc600078e00ff */
[----:B------:R-:W0:Y:S02]  /*0580*/  MUFU.COS R9, R8 ;  /* 0x0000000800097308 */ /* 0x000e240000000000 */
[----:B------:R1:W-:Y:S01]  /*0590*/  STG.E desc[UR6][R6.64+0x18], R13 ;  /* 0x0000180d06007986 */ /* 0x0003e2000c101906 */
[----:B0-----:R-:W-:-:S05]  /*05a0*/  FMUL R11, R9, R0 ;  /* 0x00000000090b7220 */ /* 0x001fca0000400000 */
[----:B------:R-:W0:Y:S01]  /*05b0*/  MUFU.SIN R9, R8 ;  /* 0x0000000800097308 */ /* 0x000e220000000400 */
[----:B------:R1:W-:Y:S01]  /*05c0*/  STG.E desc[UR6][R6.64+0x20], R11 ;  /* 0x0000200b06007986 */ /* 0x0003e2000c101906 */
[----:B0-----:R-:W-:Y:S01]  /*05d0*/  FMUL R0, R9, R0 ;  /* 0x0000000009007220 */ /* 0x001fe20000400000 */
[----:B-1----:R-:W-:Y:S06]  /*05e0*/  BRA `(.L_x_5) ;  /* 0x0000000000087947 */ /* 0x002fec0003800000 */
.L_x_1:
[----:B------:R0:W5:Y:S04]  /*05f0*/  LDG.E R0, desc[UR6][R6.64+0x20] ;  /* 0x0000200606007981 */ /* 0x000168000c1e1900 */
[----:B------:R0:W-:Y:S02]  /*0600*/  STG.E desc[UR6][R6.64+0x18], RZ ;  /* 0x000018ff06007986 */ /* 0x0001e4000c101906 */
.L_x_5:
[----:B----4-:R-:W-:Y:S05]  /*0610*/  BSYNC.RECONVERGENT B0 ;  /* 0x0000000000007941 */ /* 0x010fea0003800200 */
.L_x_0:
[----:B-----5:R-:W-:Y:S01]  /*0620*/  FMNMX R0, R0, -5, !PT ;  /* 0xc0a0000000007809 */ /* 0x020fe20007800000 */
[----:B0--3--:R-:W-:Y:S01]  /*0630*/  IMAD.WIDE R6, R15, 0x4, R4 ;  /* 0x000000040f067825 */ /* 0x009fe200078e0204 */
[----:B------:R-:W-:Y:S02]  /*0640*/  IADD3 R15, PT, PT, R14, R15, RZ ;  /* 0x0000000f0e0f7210 */ /* 0x000fe40007ffe0ff */
[----:B------:R-:W-:Y:S02]  /*0650*/  FMNMX R9, R0, 5, PT ;  /* 0x40a0000000097809 */ /* 0x000fe40003800000 */
[----:B------:R-:W-:-:S03]  /*0660*/  ISETP.GE.U32.AND P0, PT, R15, UR5, PT ;  /* 0x000000050f007c0c */ /* 0x000fc6000bf06070 */
[----:B------:R1:W-:Y:S10]  /*0670*/  STG.E desc[UR6][R6.64], R9 ;  /* 0x0000000906007986 */ /* 0x0003f4000c101906 */
[----:B------:R-:W-:Y:S05]  /*0680*/  @!P0 BRA `(.L_x_6) ;  /* 0xfffffff800948947 */ /* 0x000fea000383ffff */
[----:B------:R-:W-:Y:S05]  /*0690*/  EXIT ;  /* 0x000000000000794d */ /* 0x000fea0003800000 */
        .weak           $__internal_0_$__cuda_sm20_sqrt_rn_f32_slowpath
        .type           $__internal_0_$__cuda_sm20_sqrt_rn_f32_slowpath,@function
        .size           $__internal_0_$__cuda_sm20_sqrt_rn_f32_slowpath,(.L_x_19 - $__internal_0_$__cuda_sm20_sqrt_rn_f32_slowpath)
$__internal_0_$__cuda_sm20_sqrt_rn_f32_slowpath:
[----:B------:R-:W-:-:S13]  /*06a0*/  LOP3.LUT P0, RZ, R19, 0x7fffffff, RZ, 0xc0, !PT ;  /* 0x7fffffff13ff7812 */ /* 0x000fda000780c0ff */
[----:B------:R-:W-:Y:S01]  /*06b0*/  @!P0 MOV R8, R19 ;  /* 0x0000001300088202 */ /* 0x000fe20000000f00 */
[----:B------:R-:W-:Y:S06]  /*06c0*/  @!P0 BRA `(.L_x_7) ;  /* 0x0000000000448947 */ /* 0x000fec0003800000 */
[----:B------:R-:W-:Y:S01]  /*06d0*/  FSETP.GEU.FTZ.AND P0, PT, R19, RZ, PT ;  /* 0x000000ff1300720b */ /* 0x000fe20003f1e000 */
[----:B------:R-:W-:-:S12]  /*06e0*/  IMAD.MOV.U32 R0, RZ, RZ, R19 ;  /* 0x000000ffff007224 */ /* 0x000fd800078e0013 */
[----:B------:R-:W-:Y:S01]  /*06f0*/  @!P0 MOV R8, 0x7fffffff ;  /* 0x7fffffff00088802 */ /* 0x000fe20000000f00 */
[----:B------:R-:W-:Y:S06]  /*0700*/  @!P0 BRA `(.L_x_7) ;  /* 0x0000000000348947 */ /* 0x000fec0003800000 */
[----:B------:R-:W-:-:S13]  /*0710*/  FSETP.GTU.FTZ.AND P0, PT, |R0|, +INF , PT ;  /* 0x7f8000000000780b */ /* 0x000fda0003f1c200 */
[----:B------:R-:W-:Y:S01]  /*0720*/  @P0 FADD.FTZ R8, R0, 1 ;  /* 0x3f80000000080421 */ /* 0x000fe20000010000 */
[----:B------:R-:W-:Y:S06]  /*0730*/  @P0 BRA `(.L_x_7) ;  /* 0x0000000000280947 */ /* 0x000fec0003800000 */
[----:B------:R-:W-:-:S13]  /*0740*/  FSETP.NEU.FTZ.AND P0, PT, |R0|, +INF , PT ;  /* 0x7f8000000000780b */ /* 0x000fda0003f1d200 */
[----:B------:R-:W-:-:S04]  /*0750*/  @P0 FFMA R9, R0, 1.84467440737095516160e+19, RZ ;  /* 0x5f80000000090823 */ /* 0x000fc800000000ff */
[----:B------:R-:W0:Y:S02]  /*0760*/  @P0 MUFU.RSQ R8, R9 ;  /* 0x0000000900080308 */ /* 0x000e240000001400 */
[----:B0-----:R-:W-:Y:S01]  /*0770*/  @P0 FMUL.FTZ R10, R9, R8 ;  /* 0x00000008090a0220 */ /* 0x001fe20000410000 */
[----:B------:R-:W-:Y:S01]  /*0780*/  @P0 FMUL.FTZ R12, R8, 0.5 ;  /* 0x3f000000080c0820 */ /* 0x000fe20000410000 */
[----:B------:R-:W-:Y:S02]  /*0790*/  @!P0 MOV R8, R0 ;  /* 0x0000000000088202 */ /* 0x000fe40000000f00 */
[----:B------:R-:W-:-:S04]  /*07a0*/  @P0 FADD.FTZ R11, -R10, -RZ ;  /* 0x800000ff0a0b0221 */ /* 0x000fc80000010100 */
[----:B------:R-:W-:-:S04]  /*07b0*/  @P0 FFMA R11, R10, R11, R9 ;  /* 0x0000000b0a0b0223 */ /* 0x000fc80000000009 */
[----:B------:R-:W-:-:S04]  /*07c0*/  @P0 FFMA R11, R11, R12, R10 ;  /* 0x0000000c0b0b0223 */ /* 0x000fc8000000000a */
[----:B------:R-:W-:-:S07]  /*07d0*/  @P0 FMUL.FTZ R8, R11, 2.3283064365386962891e-10 ;  /* 0x2f8000000b080820 */ /* 0x000fce0000410000 */
.L_x_7:
[----:B------:R-:W-:Y:S02]  /*07e0*/  HFMA2 R9, -RZ, RZ, 0, 0 ;  /* 0x00000000ff097431 */ /* 0x000fe400000001ff */
[----:B------:R-:W-:Y:S01]  /*07f0*/  IMAD.MOV.U32 R0, RZ, RZ, R8 ;  /* 0x000000ffff007224 */ /* 0x000fe200078e0008 */
[----:B------:R-:W-:-:S04]  /*0800*/  MOV R8, R13 ;  /* 0x0000000d00087202 */ /* 0x000fc80000000f00 */
[----:B------:R-:W-:Y:S05]  /*0810*/  RET.REL.NODEC R8 `(_Z7randomsP17curandStateXORWOWPfj) ;  /* 0xfffffff408f87950 */ /* 0x000fea0003c3ffff */
.L_x_8:
[----:B------:R-:W-:-:S00]  /*0820*/  BRA `(.L_x_8) ;  /* 0xfffffffc00fc7947 */ /* 0x000fc0000383ffff */
[----:B------:R-:W-:-:S00]  /*0830*/  NOP ;  /* 0x0000000000007918 */ /* 0x000fc00000000000 */
        /* <DEDUP_REMOVED lines=12> */
.L_x_19:


//--------------------- .text._Z4initjP17curandStateXORWOWj --------------------------
	.section	.text._Z4initjP17curandStateXORWOWj,"ax",@progbits
	.align	128
        .global         _Z4initjP17curandStateXORWOWj
        .type           _Z4initjP17curandStateXORWOWj,@function
        .size           _Z4initjP17curandStateXORWOWj,(.L_x_21 - _Z4initjP17curandStateXORWOWj)
        .other          _Z4initjP17curandStateXORWOWj,@"STO_CUDA_ENTRY STV_DEFAULT"
_Z4initjP17curandStateXORWOWj:
.text._Z4initjP17curandStateXORWOWj:
        /* <DEDUP_REMOVED lines=8> */
[----:B------:R-:W0:Y:S01]  /*0080*/  LDCU UR4, c[0x0][0x370] ;  /* 0x00006e00ff0477ac */ /* 0x000e220008000800 */
[----:B------:R-:W1:Y:S01]  /*0090*/  LDCU.64 UR6, c[0x0][0x358] ;  /* 0x00006b00ff0677ac */ /* 0x000e620008000a00 */
[----:B0-----:R-:W-:-:S07]  /*00a0*/  IMAD R11, R11, UR4, RZ ;  /* 0x000000040b0b7c24 */ /* 0x001fce000f8e02ff */
.L_x_17:
[----:B------:R-:W0:Y:S01]  /*00b0*/  LDC R4, c[0x0][0x380] ;  /* 0x0000e000ff047b82 */ /* 0x000e220000000800 */
[----:B------:R-:W-:Y:S01]  /*00c0*/  IMAD.MOV.U32 R9, RZ, RZ, -0x75bd8fc ;  /* 0xf8a42704ff097424 */ /* 0x000fe200078e00ff */
[----:B------:R-:W-:Y:S01]  /*00d0*/  ISETP.NE.AND P0, PT, R0, RZ, PT ;  /* 0x000000ff0000720c */ /* 0x000fe20003f05270 */
[----:B------:R-:W-:Y:S05]  /*00e0*/  BSSY.RECONVERGENT B0, `(.L_x_9) ;  /* 0x00000e3000007945 */ /* 0x000fea0003800200 */
[----:B------:R-:W2:Y:S01]  /*00f0*/  LDC.64 R2, c[0x0][0x388] ;  /* 0x0000e200ff027b82 */ /* 0x000ea20000000a00 */
[----:B0-----:R-:W-:-:S05]  /*0100*/  LOP3.LUT R4, R4, 0xaad26b49, RZ, 0x3c, !PT ;  /* 0xaad26b4904047812 */ /* 0x001fca00078e3cff */
[----:B------:R-:W-:Y:S02]  /*0110*/  IMAD R5, R4, 0x4182bed5, RZ ;  /* 0x4182bed504057824 */ /* 0x000fe400078e02ff */
[----:B------:R-:W-:Y:S02]  /*0120*/  IMAD.MOV.U32 R4, RZ, RZ, -0x23270784 ;  /* 0xdcd8f87cff047424 */ /* 0x000fe400078e00ff */
[C---:B------:R-:W-:Y:S01]  /*0130*/  VIADD R6, R5.reuse, 0xd9f6dc18 ;  /* 0xd9f6dc1805067836 */ /* 0x040fe20000000000 */
[C---:B------:R-:W-:Y:S01]  /*0140*/  LOP3.LUT R8, R5.reuse, 0x159a55e5, RZ, 0x3c, !PT ;  /* 0x159a55e505087812 */ /* 0x040fe200078e3cff */
[----:B------:R-:W-:Y:S02]  /*0150*/  VIADD R7, R5, 0x75bcd15 ;  /* 0x075bcd1505077836 */ /* 0x000fe40000000000 */
[----:B--2---:R-:W-:-:S04]  /*0160*/  IMAD.WIDE R2, R0, 0x30, R2 ;  /* 0x0000003000027825 */ /* 0x004fc800078e0202 */
[----:B------:R-:W-:Y:S01]  /*0170*/  VIADD R5, R5, 0x583f19 ;  /* 0x00583f1905057836 */ /* 0x000fe20000000000 */
[----:B-1----:R0:W-:Y:S04]  /*0180*/  STG.E.64 desc[UR6][R2.64], R6 ;  /* 0x0000000602007986 */ /* 0x0021e8000c101b06 */
[----:B------:R0:W-:Y:S04]  /*0190*/  STG.E.64 desc[UR6][R2.64+0x8], R8 ;  /* 0x0000080802007986 */ /* 0x0001e8000c101b06 */
[----:B------:R0:W-:Y:S01]  /*01a0*/  STG.E.64 desc[UR6][R2.64+0x10], R4 ;  /* 0x0000100402007986 */ /* 0x0001e2000c101b06 */
[----:B------:R-:W-:Y:S05]  /*01b0*/  @!P0 BRA `(.L_x_10) ;  /* 0x0000000c00548947 */ /* 0x000fea0003800000 */
[--C-:B------:R-:W-:Y:S01]  /*01c0*/  SHF.R.S32.HI R10, RZ, 0x1f, R0.reuse ;  /* 0x0000001fff0a7819 */ /* 0x100fe20000011400 */
[----:B------:R-:W-:Y:S02]  /*01d0*/  IMAD.MOV.U32 R12, RZ, RZ, RZ ;  /* 0x000000ffff0c7224 */ /* 0x000fe400078e00ff */
[----:B------:R-:W-:-:S07]  /*01e0*/  IMAD.MOV.U32 R13, RZ, RZ, R0 ;  /* 0x000000ffff0d7224 */ /* 0x000fce00078e0000 */
.L_x_16:
[----:B0-----:R-:W-:Y:S01]  /*01f0*/  LOP3.LUT R2, R13, 0x3, RZ, 0xc0, !PT ;  /* 0x000000030d027812 */ /* 0x001fe200078ec0ff */
[----:B------:R-:W-:Y:S03]  /*0200*/  BSSY.RECONVERGENT B1, `(.L_x_11) ;  /* 0x00000ca000017945 */ /* 0x000fe60003800200 */
[----:B------:R-:W-:-:S04]  /*0210*/  ISETP.NE.U32.AND P0, PT, R2, RZ, PT ;  /* 0x000000ff0200720c */ /* 0x000fc80003f05070 */
[----:B------:R-:W-:-:S13]  /*0220*/  ISETP.NE.AND.EX P0, PT, RZ, RZ, PT, P0 ;  /* 0x000000ffff00720c */ /* 0x000fda0003f05300 */
[----:B------:R-:W-:Y:S05]  /*0230*/  @!P0 BRA `(.L_x_12) ;  /* 0x0000000c00188947 */ /* 0x000fea0003800000 */
[----:B------:R-:W0:Y:S01]  /*0240*/  LDC.64 R4, c[0x4][RZ] ;  /* 0x01000000ff047b82 */ /* 0x000e220000000a00 */
[----:B------:R-:W-:Y:S02]  /*0250*/  IMAD.MOV.U32 R14, RZ, RZ, RZ ;  /* 0x000000ffff0e7224 */ /* 0x000fe400078e00ff */
[----:B0-----:R-:W-:-:S07]  /*0260*/  IMAD.WIDE.U32 R4, R12, 0xc80, R4 ;  /* 0x00000c800c047825 */ /* 0x001fce00078e0004 */
.L_x_15:
[----:B0-----:R-:W-:Y:S01]  /*0270*/  IMAD.MOV.U32 R15, RZ, RZ, RZ ;  /* 0x000000ffff0f7224 */ /* 0x001fe200078e00ff */
[----:B------:R-:W-:Y:S01]  /*0280*/  CS2R R6, SRZ ;  /* 0x0000000000067805 */ /* 0x000fe2000001ff00 */
[----:B------:R-:W-:Y:S01]  /*0290*/  IMAD.MOV.U32 R16, RZ, RZ, RZ ;  /* 0x000000ffff107224 */ /* 0x000fe200078e00ff */
[----:B------:R-:W-:-:S07]  /*02a0*/  CS2R R2, SRZ ;  /* 0x0000000000027805 */ /* 0x000fce000001ff00 */
.L_x_14:
[----:B------:R-:W0:Y:S02]  /*02b0*/  LDC.64 R8, c[0x0][0x388] ;  /* 0x0000e200ff087b82 */ /* 0x000e240000000a00 */
[----:B0-----:R-:W-:-:S04]  /*02c0*/  IMAD.WIDE R8, R0, 0x30, R8 ;  /* 0x0000003000087825 */ /* 0x001fc800078e0208 */
[----:B------:R-:W-:-:S05]  /*02d0*/  IMAD.WIDE.U32 R8, R16, 0x4, R8 ;  /* 0x0000000410087825 */ /* 0x000fca00078e0008 */
[----:B------:R0:W5:Y:S01]  /*02e0*/  LDG.E R17, desc[UR6][R8.64+0x4] ;  /* 0x0000040608117981 */ /* 0x000162000c1e1900 */
[----:B------:R-:W-:-:S07]  /*02f0*/  IMAD.MOV.U32 R18, RZ, RZ, RZ ;  /* 0x000000ffff127224 */ /* 0x000fce00078e00ff */
.L_x_13:
[----:B-----5:R-:W-:Y:S01]  /*0300*/  SHF.R.U32.HI R23, RZ, R18, R17 ;  /* 0x00000012ff177219 */ /* 0x020fe20000011611 */
[----:B0-----:R-:W-:-:S03]  /*0310*/  IMAD.SHL.U32 R9, R16, 0x20, RZ ;  /* 0x0000002010097824 */ /* 0x001fc600078e00ff */
[----:B------:R-:W-:Y:S01]  /*0320*/  LOP3.LUT R19, R23, 0x1, RZ, 0xc0, !PT ;  /* 0x0000000117137812 */ /* 0x000fe200078ec0ff */
[----:B------:R-:W-:-:S03]  /*0330*/  IMAD.IADD R8, R9, 0x1, R18 ;  /* 0x0000000109087824 */ /* 0x000fc600078e0212 */
[----:B------:R-:W-:Y:S01]  /*0340*/  ISETP.NE.U32.AND P0, PT, R19, 0x1, PT ;  /* 0x000000011300780c */ /* 0x000fe20003f05070 */
[----:B------:R-:W-:-:S03]  /*0350*/  IMAD R9, R8, 0x5, RZ ;  /* 0x0000000508097824 */ /* 0x000fc600078e02ff */
[----:B------:R-:W-:Y:S01]  /*0360*/  R2P PR, R23, 0x7e ;  /* 0x0000007e17007804 */ /* 0x000fe20000000000 */
[----:B------:R-:W-:-:S08]  /*0370*/  IMAD.WIDE.U32 R8, R9, 0x4, R4 ;  /* 0x0000000409087825 */ /* 0x000fd000078e0004 */
[----:B------:R-:W2:Y:S04]  /*0380*/  @!P0 LDG.E R20, desc[UR6][R8.64] ;  /* 0x0000000608148981 */ /* 0x000ea8000c1e1900 */
[----:B------:R-:W3:Y:S04]  /*0390*/  @!P0 LDG.E R22, desc[UR6][R8.64+0x10] ;  /* 0x0000100608168981 */ /* 0x000ee8000c1e1900 */
[----:B------:R-:W4:Y:S04]  /*03a0*/  @P1 LDG.E R24, desc[UR6][R8.64+0x14] ;  /* 0x0000140608181981 */ /* 0x000f28000c1e1900 */
[----:B------:R-:W4:Y:S04]  /*03b0*/  @P2 LDG.E R26, desc[UR6][R8.64+0x28] ;  /* 0x00002806081a2981 */ /* 0x000f28000c1e1900 */
[----:B------:R-:W4:Y:S04]  /*03c0*/  @!P0 LDG.E R19, desc[UR6][R8.64+0x4] ;  /* 0x0000040608138981 */ /* 0x000f28000c1e1900 */
[----:B------:R-:W4:Y:S04]  /*03d0*/  @!P0 LDG.E R21, desc[UR6][R8.64+0xc] ;  /* 0x00000c0608158981 */ /* 0x000f28000c1e1900 */
[----:B------:R-:W4:Y:S04]  /*03e0*/  @P1 LDG.E R25, desc[UR6][R8.64+0x18] ;  /* 0x0000180608191981 */ /* 0x000f28000c1e1900 */
[----:B------:R-:W4:Y:S04]  /*03f0*/  @P3 LDG.E R28, desc[UR6][R8.64+0x3c] ;  /* 0x00003c06081c3981 */ /* 0x000f28000c1e1900 */
[----:B------:R-:W4:Y:S01]  /*0400*/  @P6 LDG.E R27, desc[UR6][R8.64+0x7c] ;  /* 0x00007c06081b6981 */ /* 0x000f22000c1e1900 */
[----:B--2---:R-:W-:-:S03]  /*0410*/  @!P0 LOP3.LUT R15, R15, R20, RZ, 0x3c, !PT ;  /* 0x000000140f0f8212 */ /* 0x004fc600078e3cff */
[----:B------:R-:W2:Y:S01]  /*0420*/  @!P0 LDG.E R20, desc[UR6][R8.64+0x8] ;  /* 0x0000080608148981 */ /* 0x000ea2000c1e1900 */
[----:B---3--:R-:W-:-:S03]  /*0430*/  @!P0 LOP3.LUT R7, R7, R22, RZ, 0x3c, !PT ;  /* 0x0000001607078212 */ /* 0x008fc600078e3cff */
[----:B------:R-:W3:Y:S01]  /*0440*/  @P1 LDG.E R22, desc[UR6][R8.64+0x24] ;  /* 0x0000240608161981 */ /* 0x000ee2000c1e1900 */
[----:B----4-:R-:W-:-:S03]  /*0450*/  @P1 LOP3.LUT R15, R15, R24, RZ, 0x3c, !PT ;  /* 0x000000180f0f1212 */ /* 0x010fc600078e3cff */
[----:B------:R-:W4:Y:S01]  /*0460*/  @P2 LDG.E R24, desc[UR6][R8.64+0x38] ;  /* 0x0000380608182981 */ /* 0x000f22000c1e1900 */
[----:B------:R-:W-:-:S03]  /*0470*/  @P2 LOP3.LUT R15, R15, R26, RZ, 0x3c, !PT ;  /* 0x0000001a0f0f2212 */ /* 0x000fc600078e3cff */
[----:B------:R-:W4:Y:S01]  /*0480*/  @P4 LDG.E R26, desc[UR6][R8.64+0x50] ;  /* 0x00005006081a4981 */ /* 0x000f22000c1e1900 */
[----:B------:R-:W-:-:S03]  /*0490*/  @!P0 LOP3.LUT R2, R2, R19, RZ, 0x3c, !PT ;  /* 0x0000001302028212 */ /* 0x000fc600078e3cff */
[----:B------:R-:W4:Y:S01]  /*04a0*/  @P1 LDG.E R19, desc[UR6][R8.64+0x20] ;  /* 0x0000200608131981 */ /* 0x000f22000c1e1900 */
[----:B------:R-:W-:-:S03]  /*04b0*/  @!P0 LOP3.LUT R6, R6, R21, RZ, 0x3c, !PT ;  /* 0x0000001506068212 */ /* 0x000fc600078e3cff */
[----:B------:R-:W4:Y:S01]  /*04c0*/  @P2 LDG.E R21, desc[UR6][R8.64+0x2c] ;  /* 0x00002c0608152981 */ /* 0x000f22000c1e1900 */
[----:B------:R-:W-:-:S03]  /*04d0*/  @P1 LOP3.LUT R2, R2, R25, RZ, 0x3c, !PT ;  /* 0x0000001902021212 */ /* 0x000fc600078e3cff */
[----:B------:R-:W4:Y:S01]  /*04e0*/  @P2 LDG.E R25, desc[UR6][R8.64+0x34] ;  /* 0x0000340608192981 */ /* 0x000f22000c1e1900 */
[----:B--2---:R-:W-:-:S03]  /*04f0*/  @!P0 LOP3.LUT R3, R3, R20, RZ, 0x3c, !PT ;  /* 0x0000001403038212 */ /* 0x004fc600078e3cff */
[----:B------:R-:W2:Y:S01]  /*0500*/  @P1 LDG.E R20, desc[UR6][R8.64+0x1c] ;  /* 0x00001c0608141981 */ /* 0x000ea2000c1e1900 */
[----:B---3--:R-:W-:-:S03]  /*0510*/  @P1 LOP3.LUT R7, R7, R22, RZ, 0x3c, !PT ;  /* 0x0000001607071212 */ /* 0x008fc600078e3cff */
[----:B------:R-:W3:Y:S01]  /*0520*/  @P2 LDG.E R22, desc[UR6][R8.64+0x30] ;  /* 0x0000300608162981 */ /* 0x000ee2000c1e1900 */
[----:B----4-:R-:W-:-:S03]  /*0530*/  @P2 LOP3.LUT R7, R7, R24, RZ, 0x3c, !PT ;  /* 0x0000001807072212 */ /* 0x010fc600078e3cff */
[----:B------:R-:W4:Y:S01]  /*0540*/  @P3 LDG.E R24, desc[UR6][R8.64+0x4c] ;  /* 0x00004c0608183981 */ /* 0x000f22000c1e1900 */
[----:B------:R-:W-:-:S04]  /*0550*/  @P3 LOP3.LUT R15, R15, R28, RZ, 0x3c, !PT ;  /* 0x0000001c0f0f3212 */ /* 0x000fc800078e3cff */
[----:B------:R-:W-:Y:S02]  /*0560*/  @P4 LOP3.LUT R15, R15, R26, RZ, 0x3c, !PT ;  /* 0x0000001a0f0f4212 */ /* 0x000fe400078e3cff */
[----:B------:R-:W-:Y:S01]  /*0570*/  @P1 LOP3.LUT R6, R6, R19, RZ, 0x3c, !PT ;  /* 0x0000001306061212 */ /* 0x000fe200078e3cff */
[----:B------:R-:W4:Y:S04]  /*0580*/  @P5 LDG.E R26, desc[UR6][R8.64+0x64] ;  /* 0x00006406081a5981 */ /* 0x000f28000c1e1900 */
[----:B------:R-:W4:Y:S01]  /*0590*/  @P3 LDG.E R19, desc[UR6][R8.64+0x40] ;  /* 0x0000400608133981 */ /* 0x000f22000c1e1900 */
[----:B------:R-:W-:Y:S02]  /*05a0*/  @P2 LOP3.LUT R2, R2, R21, RZ, 0x3c, !PT ;  /* 0x0000001502022212 */ /* 0x000fe400078e3cff */
[----:B------:R-:W-:Y:S01]  /*05b0*/  @P2 LOP3.LUT R6, R6, R25, RZ, 0x3c, !PT ;  /* 0x0000001906062212 */ /* 0x000fe200078e3cff */
[----:B------:R-:W4:Y:S04]  /*05c0*/  @P3 LDG.E R21, desc[UR6][R8.64+0x48] ;  /* 0x0000480608153981 */ /* 0x000f28000c1e1900 */
[----:B------:R-:W4:Y:S01]  /*05d0*/  @P4 LDG.E R25, desc[UR6][R8.64+0x54] ;  /* 0x0000540608194981 */ /* 0x000f22000c1e1900 */
[----:B--2---:R-:W-:-:S03]  /*05e0*/  @P1 LOP3.LUT R3, R3, R20, RZ, 0x3c, !PT ;  /* 0x0000001403031212 */ /* 0x004fc600078e3cff */
[----:B------:R-:W2:Y:S01]  /*05f0*/  @P3 LDG.E R20, desc[UR6][R8.64+0x44] ;  /* 0x0000440608143981 */ /* 0x000ea2000c1e1900 */
[----:B---3--:R-:W-:-:S03]  /*0600*/  @P2 LOP3.LUT R3, R3, R22, RZ, 0x3c, !PT ;  /* 0x0000001603032212 */ /* 0x008fc600078e3cff */
[----:B------:R-:W3:Y:S01]  /*0610*/  @P4 LDG.E R22, desc[UR6][R8.64+0x58] ;  /* 0x0000580608164981 */ /* 0x000ee2000c1e1900 */
[----:B----4-:R-:W-:-:S03]  /*0620*/  @P3 LOP3.LUT R7, R7, R24, RZ, 0x3c, !PT ;  /* 0x0000001807073212 */ /* 0x010fc600078e3cff */
[----:B------:R-:W4:Y:S01]  /*0630*/  @P4 LDG.E R24, desc[UR6][R8.64+0x60] ;  /* 0x0000600608184981 */ /* 0x000f22000c1e1900 */
[----:B------:R-:W-:Y:S02]  /*0640*/  LOP3.LUT P0, RZ, R23, 0x80, RZ, 0xc0, !PT ;  /* 0x0000008017ff7812 */ /* 0x000fe4000780c0ff */
[----:B------:R-:W-:Y:S02]  /*0650*/  @P5 LOP3.LUT R15, R15, R26, RZ, 0x3c, !PT ;  /* 0x0000001a0f0f5212 */ /* 0x000fe400078e3cff */
[----:B------:R-:W4:Y:S01]  /*0660*/  @P6 LDG.E R26, desc[UR6][R8.64+0x78] ;  /* 0x00007806081a6981 */ /* 0x000f22000c1e1900 */
[----:B------:R-:W-:-:S03]  /*0670*/  @P3 LOP3.LUT R2, R2, R19, RZ, 0x3c, !PT ;  /* 0x0000001302023212 */ /* 0x000fc600078e3cff */
[----:B------:R-:W4:Y:S01]  /*0680*/  @P4 LDG.E R19, desc[UR6][R8.64+0x5c] ;  /* 0x00005c0608134981 */ /* 0x000f22000c1e1900 */
[----:B------:R-:W-:-:S03]  /*0690*/  @P3 LOP3.LUT R6, R6, R21, RZ, 0x3c, !PT ;  /* 0x0000001506063212 */ /* 0x000fc600078e3cff */
[----:B------:R-:W4:Y:S01]  /*06a0*/  @P5 LDG.E R21, desc[UR6][R8.64+0x68] ;  /* 0x0000680608155981 */ /* 0x000f22000c1e1900 */
[----:B------:R-:W-:-:S03]  /*06b0*/  @P4 LOP3.LUT R2, R2, R25, RZ, 0x3c, !PT ;  /* 0x0000001902024212 */ /* 0x000fc600078e3cff */
[----:B------:R-:W4:Y:S01]  /*06c0*/  @P5 LDG.E R25, desc[UR6][R8.64+0x70] ;  /* 0x0000700608195981 */ /* 0x000f22000c1e1900 */
[----:B--2---:R-:W-:-:S03]  /*06d0*/  @P3 LOP3.LUT R3, R3, R20, RZ, 0x3c, !PT ;  /* 0x0000001403033212 */ /* 0x004fc600078e3cff */
[----:B------:R-:W2:Y:S01]  /*06e0*/  @P5 LDG.E R20, desc[UR6][R8.64+0x6c] ;  /* 0x00006c0608145981 */ /* 0x000ea2000c1e1900 */
[----:B---3--:R-:W-:-:S03]  /*06f0*/  @P4 LOP3.LUT R3, R3, R22, RZ, 0x3c, !PT ;  /* 0x0000001603034212 */ /* 0x008fc600078e3cff */
[----:B------:R-:W3:Y:S01]  /*0700*/  @P5 LDG.E R22, desc[UR6][R8.64+0x74] ;  /* 0x0000740608165981 */ /* 0x000ee2000c1e1900 */
[----:B----4-:R-:W-:-:S03]  /*0710*/  @P4 LOP3.LUT R7, R7, R24, RZ, 0x3c, !PT ;  /* 0x0000001807074212 */ /* 0x010fc600078e3cff */
[----:B------:R-:W4:Y:S01]  /*0720*/  @P0 LDG.E R24, desc[UR6][R8.64+0x8c] ;  /* 0x00008c0608180981 */ /* 0x000f22000c1e1900 */
[----:B------:R-:W-:-:S03]  /*0730*/  @P6 LOP3.LUT R15, R15, R26, RZ, 0x3c, !PT ;  /* 0x0000001a0f0f6212 */ /* 0x000fc600078e3cff */
        /* <DEDUP_REMOVED lines=13> */
[----:B------:R-:W-:Y:S02]  /*0810*/  @P6 LOP3.LUT R2, R2, R27, RZ, 0x3c, !PT ;  /* 0x0000001b02026212 */ /* 0x000fe400078e3cff */
[----:B------:R-:W-:Y:S02]  /*0820*/  @P6 LOP3.LUT R6, R6, R19, RZ, 0x3c, !PT ;  /* 0x0000001306066212 */ /* 0x000fe400078e3cff */
[----:B------:R-:W-:Y:S02]  /*0830*/  @P0 LOP3.LUT R2, R2, R21, RZ, 0x3c, !PT ;  /* 0x0000001502020212 */ /* 0x000fe400078e3cff */
[----:B------:R-:W-:Y:S02]  /*0840*/  @P0 LOP3.LUT R6, R6, R25, RZ, 0x3c, !PT ;  /* 0x0000001906060212 */ /* 0x000fe400078e3cff */
[----:B--2---:R-:W-:Y:S02]  /*0850*/  @P6 LOP3.LUT R3, R3, R20, RZ, 0x3c, !PT ;  /* 0x0000001403036212 */ /* 0x004fe400078e3cff */
[----:B---3--:R-:W-:-:S02]  /*0860*/  @P6 LOP3.LUT R7, R7, R22, RZ, 0x3c, !PT ;  /* 0x0000001607076212 */ /* 0x008fc400078e3cff */
[----:B----4-:R-:W-:Y:S02]  /*0870*/  @P0 LOP3.LUT R3, R3, R24, RZ, 0x3c, !PT ;  /* 0x0000001803030212 */ /* 0x010fe400078e3cff */
[----:B------:R-:W-:Y:S02]  /*0880*/  @P0 LOP3.LUT R7, R7, R26, RZ, 0x3c, !PT ;  /* 0x0000001a07070212 */ /* 0x000fe400078e3cff */
[----:B------:R-:W-:-:S13]  /*0890*/  R2P PR, R23.B1, 0x7f ;  /* 0x0000007f17007804 */ /* 0x000fda0000001000 */
[----:B------:R-:W2:Y:S04]  /*08a0*/  @P0 LDG.E R20, desc[UR6][R8.64+0xa0] ;  /* 0x0000a00608140981 */ /* 0x000ea8000c1e1900 */
[----:B------:R-:W3:Y:S04]  /*08b0*/  @P1 LDG.E R24, desc[UR6][R8.64+0xb4] ;  /* 0x0000b40608181981 */ /* 0x000ee8000c1e1900 */
[----:B------:R-:W4:Y:S04]  /*08c0*/  @P2 LDG.E R26, desc[UR6][R8.64+0xc8] ;  /* 0x0000c806081a2981 */ /* 0x000f28000c1e1900 */
[----:B------:R-:W4:Y:S04]  /*08d0*/  @P3 LDG.E R28, desc[UR6][R8.64+0xdc] ;  /* 0x0000dc06081c3981 */ /* 0x000f28000c1e1900 */
[----:B------:R-:W4:Y:S04]  /*08e0*/  @P0 LDG.E R21, desc[UR6][R8.64+0xa4] ;  /* 0x0000a40608150981 */ /* 0x000f28000c1e1900 */
[----:B------:R-:W4:Y:S04]  /*08f0*/  @P0 LDG.E R22, desc[UR6][R8.64+0xa8] ;  /* 0x0000a80608160981 */ /* 0x000f28000c1e1900 */
        /* <DEDUP_REMOVED lines=22> */
[----:B------:R-:W-:Y:S02]  /*0a60*/  LOP3.LUT P0, RZ, R23, 0x8000, RZ, 0xc0, !PT ;  /* 0x0000800017ff7812 */ /* 0x000fe4000780c0ff */
[----:B----4-:R-:W-:Y:S01]  /*0a70*/  @P5 LOP3.LUT R15, R15, R26, RZ, 0x3c, !PT ;  /* 0x0000001a0f0f5212 */ /* 0x010fe200078e3cff */
[----:B------:R-:W4:Y:S04]  /*0a80*/  @P3 LDG.E R23, desc[UR6][R8.64+0xe0] ;  /* 0x0000e00608173981 */ /* 0x000f28000c1e1900 */
[----:B------:R-:W2:Y:S01]  /*0a90*/  @P3 LDG.E R26, desc[UR6][R8.64+0xe4] ;  /* 0x0000e406081a3981 */ /* 0x000ea2000c1e1900 */
[----:B------:R-:W-:-:S03]  /*0aa0*/  @P1 LOP3.LUT R2, R2, R21, RZ, 0x3c, !PT ;  /* 0x0000001502021212 */ /* 0x000fc600078e3cff */
        /* <DEDUP_REMOVED lines=9> */
[----:B---3--:R-:W-:-:S03]  /*0b40*/  @P2 LOP3.LUT R7, R7, R24, RZ, 0x3c, !PT ;  /* 0x0000001807072212 */ /* 0x008fc600078e3cff */
[----:B------:R-:W3:Y:S01]  /*0b50*/  @P4 LDG.E R24, desc[UR6][R8.64+0x100] ;  /* 0x0001000608184981 */ /* 0x000ee2000c1e1900 */
[----:B----4-:R-:W-:-:S03]  /*0b60*/  @P3 LOP3.LUT R2, R2, R23, RZ, 0x3c, !PT ;  /* 0x0000001702023212 */ /* 0x010fc600078e3cff */
[----:B------:R-:W4:Y:S01]  /*0b70*/  @P5 LDG.E R23, desc[UR6][R8.64+0x108] ;  /* 0x0001080608175981 */ /* 0x000f22000c1e1900 */
[----:B--2---:R-:W-:-:S03]  /*0b80*/  @P2 LOP3.LUT R6, R6, R21, RZ, 0x3c, !PT ;  /* 0x0000001506062212 */ /* 0x004fc600078e3cff */
[----:B------:R-:W2:Y:S01]  /*0b90*/  @P4 LDG.E R21, desc[UR6][R8.64+0xfc] ;  /* 0x0000fc0608154981 */ /* 0x000ea2000c1e1900 */
[----:B------:R-:W-:-:S03]  /*0ba0*/  @P2 LOP3.LUT R3, R3, R22, RZ, 0x3c, !PT ;  /* 0x0000001603032212 */ /* 0x000fc600078e3cff */
[----:B------:R-:W2:Y:S01]  /*0bb0*/  @P4 LDG.E R22, desc[UR6][R8.64+0xf8] ;  /* 0x0000f80608164981 */ /* 0x000ea2000c1e1900 */
[----:B------:R-:W-:Y:S02]  /*0bc0*/  @P3 LOP3.LUT R3, R3, R26, RZ, 0x3c, !PT ;  /* 0x0000001a03033212 */ /* 0x000fe400078e3cff */
[----:B------:R-:W-:Y:S01]  /*0bd0*/  @P3 LOP3.LUT R6, R6, R25, RZ, 0x3c, !PT ;  /* 0x0000001906063212 */ /* 0x000fe200078e3cff */
[----:B------:R-:W2:Y:S04]  /*0be0*/  @P5 LDG.E R26, desc[UR6][R8.64+0x10c] ;  /* 0x00010c06081a5981 */ /* 0x000ea8000c1e1900 */
        /* <DEDUP_REMOVED lines=15> */
[----:B------:R-:W-:-:S03]  /*0ce0*/  @P5 LOP3.LUT R3, R3, R26, RZ, 0x3c, !PT ;  /* 0x0000001a03035212 */ /* 0x000fc600078e3cff */
[----:B------:R-:W2:Y:S01]  /*0cf0*/  @P0 LDG.E R26, desc[UR6][R8.64+0x134] ;  /* 0x00013406081a0981 */ /* 0x000ea2000c1e1900 */
[----:B------:R-:W-:-:S03]  /*0d00*/  @P5 LOP3.LUT R6, R6, R25, RZ, 0x3c, !PT ;  /* 0x0000001906065212 */ /* 0x000fc600078e3cff */
[----:B------:R-:W2:Y:S01]  /*0d10*/  @P0 LDG.E R25, desc[UR6][R8.64+0x138] ;  /* 0x0001380608190981 */ /* 0x000ea2000c1e1900 */
[----:B------:R-:W-:-:S05]  /*0d20*/  VIADD R18, R18, 0x10 ;  /* 0x0000001012127836 */ /* 0x000fca0000000000 */
[----:B------:R-:W-:Y:S02]  /*0d30*/  ISETP.NE.AND P1, PT, R18, 0x20, PT ;  /* 0x000000201200780c */ /* 0x000fe40003f25270 */
[----:B------:R-:W-:Y:S02]  /*0d40*/  @P5 LOP3.LUT R7, R7, R20, RZ, 0x3c, !PT ;  /* 0x0000001407075212 */ /* 0x000fe400078e3cff */
[----:B------:R-:W-:Y:S02]  /*0d50*/  @P6 LOP3.LUT R2, R2, R19, RZ, 0x3c, !PT ;  /* 0x0000001302026212 */ /* 0x000fe400078e3cff */
[----:B---3--:R-:W-:Y:S02]  /*0d60*/  @P6 LOP3.LUT R7, R7, R24, RZ, 0x3c, !PT ;  /* 0x0000001807076212 */ /* 0x008fe400078e3cff */
[----:B----4-:R-:W-:Y:S02]  /*0d70*/  @P0 LOP3.LUT R2, R2, R23, RZ, 0x3c, !PT ;  /* 0x0000001702020212 */ /* 0x010fe400078e3cff */
[----:B------:R-:W-:-:S02]  /*0d80*/  @P0 LOP3.LUT R7, R7, R28, RZ, 0x3c, !PT ;  /* 0x0000001c07070212 */ /* 0x000fc400078e3cff */
[----:B--2---:R-:W-:Y:S02]  /*0d90*/  @P6 LOP3.LUT R6, R6, R21, RZ, 0x3c, !PT ;  /* 0x0000001506066212 */ /* 0x004fe400078e3cff */
[----:B------:R-:W-:-:S04]  /*0da0*/  @P6 LOP3.LUT R3, R3, R22, RZ, 0x3c, !PT ;  /* 0x0000001603036212 */ /* 0x000fc800078e3cff */
[----:B------:R-:W-:Y:S02]  /*0db0*/  @P0 LOP3.LUT R3, R3, R26, RZ, 0x3c, !PT ;  /* 0x0000001a03030212 */ /* 0x000fe400078e3cff */
[----:B------:R-:W-:Y:S01]  /*0dc0*/  @P0 LOP3.LUT R6, R6, R25, RZ, 0x3c, !PT ;  /* 0x0000001906060212 */ /* 0x000fe200078e3cff */
[----:B------:R-:W-:Y:S06]  /*0dd0*/  @P1 BRA `(.L_x_13) ;  /* 0xfffffff400481947 */ /* 0x000fec000383ffff */
[----:B------:R-:W-:-:S05]  /*0de0*/  VIADD R16, R16, 0x1 ;  /* 0x0000000110107836 */ /* 0x000fca0000000000 */
[----:B------:R-:W-:-:S13]  /*0df0*/  ISETP.NE.AND P0, PT, R16, 0x5, PT ;  /* 0x000000051000780c */ /* 0x000fda0003f05270 */
[----:B------:R-:W-:Y:S05]  /*0e00*/  @P0 BRA `(.L_x_14) ;  /* 0xfffffff400280947 */ /* 0x000fea000383ffff */
[----:B------:R-:W0:Y:S01]  /*0e10*/  LDC.64 R8, c[0x0][0x388] ;  /* 0x0000e200ff087b82 */ /* 0x000e220000000a00 */
[----:B------:R-:W-:Y:S01]  /*0e20*/  VIADD R14, R14, 0x1 ;  /* 0x000000010e0e7836 */ /* 0x000fe20000000000 */
[----:B------:R-:W-:-:S04]  /*0e30*/  LOP3.LUT R17, R13, 0x3, RZ, 0xc0, !PT ;  /* 0x000000030d117812 */ /* 0x000fc800078ec0ff */
[----:B------:R-:W-:Y:S01]  /*0e40*/  ISETP.GE.U32.AND P0, PT, R14, R17, PT ;  /* 0x000000110e00720c */ /* 0x000fe20003f06070 */
[----:B0-----:R-:W-:-:S05]  /*0e50*/  IMAD.WIDE R8, R0, 0x30, R8 ;  /* 0x0000003000087825 */ /* 0x001fca00078e0208 */
[----:B------:R0:W-:Y:S04]  /*0e60*/  STG.E.64 desc[UR6][R8.64+0x8], R2 ;  /* 0x0000080208007986 */ /* 0x0001e8000c101b06 */
[----:B------:R0:W-:Y:S04]  /*0e70*/  STG.E.64 desc[UR6][R8.64+0x10], R6 ;  /* 0x0000100608007986 */ /* 0x0001e8000c101b06 */
[----:B------:R0:W-:Y:S01]  /*0e80*/  STG.E desc[UR6][R8.64+0x4], R15 ;  /* 0x0000040f08007986 */ /* 0x0001e2000c101906 */
[----:B------:R-:W-:Y:S05]  /*0e90*/  @!P0 BRA `(.L_x_15) ;  /* 0xfffffff000f48947 */ /* 0x000fea000383ffff */
.L_x_12:
[----:B------:R-:W-:Y:S05]  /*0ea0*/  BSYNC.RECONVERGENT B1 ;  /* 0x0000000000017941 */ /* 0x000fea0003800200 */
.L_x_11:
[C---:B------:R-:W-:Y:S01]  /*0eb0*/  ISETP.GT.U32.AND P0, PT, R13.reuse, 0x3, PT ;  /* 0x000000030d00780c */ /* 0x040fe20003f04070 */
[----:B------:R-:W-:Y:S01]  /*0ec0*/  VIADD R12, R12, 0x1 ;  /* 0x000000010c0c7836 */ /* 0x000fe20000000000 */
[--C-:B------:R-:W-:Y:S02]  /*0ed0*/  SHF.R.U64 R13, R13, 0x2, R10.reuse ;  /* 0x000000020d0d7819 */ /* 0x100fe4000000120a */
[----:B------:R-:W-:Y:S02]  /*0ee0*/  ISETP.GT.U32.AND.EX P0, PT, R10, RZ, PT, P0 ;  /* 0x000000ff0a00720c */ /* 0x000fe40003f04100 */
[----:B------:R-:W-:-:S11]  /*0ef0*/  SHF.R.U32.HI R10, RZ, 0x2, R10 ;  /* 0x00000002ff0a7819 */ /* 0x000fd6000001160a */
[----:B------:R-:W-:Y:S05]  /*0f00*/  @P0 BRA `(.L_x_16) ;  /* 0xfffffff000b80947 */ /* 0x000fea000383ffff */
.L_x_10:
[----:B------:R-:W-:Y:S05]  /*0f10*/  BSYNC.RECONVERGENT B0 ;  /* 0x0000000000007941 */ /* 0x000fea0003800200 */
.L_x_9:
[----:B0-----:R-:W0:Y:S01]  /*0f20*/  LDC.64 R2, c[0x0][0x388] ;  /* 0x0000e200ff027b82 */ /* 0x001e220000000a00 */
[----:B------:R-:W1:Y:S01]  /*0f30*/  LDCU UR4, c[0x0][0x390] ;  /* 0x00007200ff0477ac */ /* 0x000e620008000800 */
[----:B0-----:R-:W-:-:S04]  /*0f40*/  IMAD.WIDE R2, R0, 0x30, R2 ;  /* 0x0000003000027825 */ /* 0x001fc800078e0202 */
[----:B------:R-:W-:Y:S01]  /*0f50*/  IMAD.IADD R0, R11, 0x1, R0 ;  /* 0x000000010b007824 */ /* 0x000fe200078e0200 */
[----:B------:R0:W-:Y:S04]  /*0f60*/  STG.E.64 desc[UR6][R2.64+0x18], RZ ;  /* 0x000018ff02007986 */ /* 0x0001e8000c101b06 */
[----:B------:R0:W-:Y:S01]  /*0f70*/  STG.E desc[UR6][R2.64+0x20], RZ ;  /* 0x000020ff02007986 */ /* 0x0001e2000c101906 */
[----:B-1----:R-:W-:-:S03]  /*0f80*/  ISETP.GE.U32.AND P0, PT, R0, UR4, PT ;  /* 0x0000000400007c0c */ /* 0x002fc6000bf06070 */
[----:B------:R0:W-:Y:S10]  /*0f90*/  STG.E.64 desc[UR6][R2.64+0x28], RZ ;  /* 0x000028ff02007986 */ /* 0x0001f4000c101b06 */
[----:B0-----:R-:W-:Y:S05]  /*0fa0*/  @!P0 BRA `(.L_x_17) ;  /* 0xfffffff000408947 */ /* 0x001fea000383ffff */
[----:B------:R-:W-:Y:S05]  /*0fb0*/  EXIT ;  /* 0x000000000000794d */ /* 0x000fea0003800000 */
.L_x_18:
        /* <DEDUP_REMOVED lines=12> */
.L_x_21:


//--------------------- .nv.global.init           --------------------------
	.section	.nv.global.init,"aw",@progbits
	.align	4
.nv.global.init:
	.type		mrg32k3aM1SubSeq,@object
	.size		mrg32k3aM1SubSeq,(mrg32k3aM2SubSeq - mrg32k3aM1SubSeq)
mrg32k3aM1SubSeq:
        /*0000*/ 	.byte	0x0b, 0xcc, 0xee, 0x04, 0x73, 0x29, 0x8b, 0x6f, 0xf6, 0x53, 0x03, 0xf6, 0x23, 0xf6, 0xea, 0xda
        /* <DEDUP_REMOVED lines=125> */
	.type		mrg32k3aM2SubSeq,@object
	.size		mrg32k3aM2SubSeq,(mrg32k3aM1 - mrg32k3aM2SubSeq)
mrg32k3aM2SubSeq:
        /* <DEDUP_REMOVED lines=126> */
	.type		mrg32k3aM1,@object
	.size		mrg32k3aM1,(mrg32k3aM1Seq - mrg32k3aM1)
mrg32k3aM1:
        /* <DEDUP_REMOVED lines=144> */
	.type		mrg32k3aM1Seq,@object
	.size		mrg32k3aM1Seq,(mrg32k3aM2 - mrg32k3aM1Seq)
mrg32k3aM1Seq:
        /* <DEDUP_REMOVED lines=144> */
	.type		mrg32k3aM2,@object
	.size		mrg32k3aM2,(mrg32k3aM2Seq - mrg32k3aM2)
mrg32k3aM2:
        /* <DEDUP_REMOVED lines=144> */
	.type		mrg32k3aM2Seq,@object
	.size		mrg32k3aM2Seq,(precalc_xorwow_matrix - mrg32k3aM2Seq)
mrg32k3aM2Seq:
        /* <DEDUP_REMOVED lines=144> */
	.type		precalc_xorwow_matrix,@object
	.size		precalc_xorwow_matrix,(precalc_xorwow_offset_matrix - precalc_xorwow_matrix)
precalc_xorwow_matrix:
        /* <DEDUP_REMOVED lines=6400> */
	.type		precalc_xorwow_offset_matrix,@object
	.size		precalc_xorwow_offset_matrix,(.L_1 - precalc_xorwow_offset_matrix)
precalc_xorwow_offset_matrix:
        /* <DEDUP_REMOVED lines=6400> */
.L_1:


//--------------------- .nv.shared.reserved.0     --------------------------
	.section	.nv.shared.reserved.0,"aw",@nobits
	.weak		__nv_reservedSMEM_offset_0_alias
	.size		__nv_reservedSMEM_offset_0_alias, 0, 64
	.other		__nv_reservedSMEM_offset_0_alias,@"STO_CUDA_RESERVED_SHARED STV_DEFAULT"
__nv_reservedSMEM_offset_0_alias:
	.zero		0
	.zero		64


//--------------------- .nv.constant0._Z7randomsP17curandStateXORWOWPfj --------------------------
	.section	.nv.constant0._Z7randomsP17curandStateXORWOWPfj,"a",@progbits
	.sectionflags	@""
	.align	4
.nv.constant0._Z7randomsP17curandStateXORWOWPfj:
	.zero		916


//--------------------- .nv.constant0._Z4initjP17curandStateXORWOWj --------------------------
	.section	.nv.constant0._Z4initjP17curandStateXORWOWj,"a",@progbits
	.sectionflags	@""
	.align	4
.nv.constant0._Z4initjP17curandStateXORWOWj:
	.zero		916


//--------------------- SYMBOLS --------------------------

	.type		.nv.reservedSmem.offset0,@object
	.size		.nv.reservedSmem.offset0,0x4
